	.headerflags	@"EF_CUDA_TEXMODE_UNIFIED EF_CUDA_64BIT_ADDRESS EF_CUDA_SM80 EF_CUDA_VIRTUAL_SM(EF_CUDA_SM80)"
	.elftype	@"ET_EXEC"


//--------------------- .nv.info                  --------------------------
	.section	.nv.info,"",@"SHT_CUDA_INFO"
	.align	4


	//----- nvinfo : EIATTR_REGCOUNT
	.align		4
        /*0000*/ 	.byte	0x04, 0x2f
        /*0002*/ 	.short	(.L_1 - .L_0)
	.align		4
.L_0:
        /*0004*/ 	.word	index@(matmul_kernel_0d1d2d3d4d5d6d7c8d9c10d11c)
        /*0008*/ 	.word	0x00000080


	//----- nvinfo : EIATTR_MAX_STACK_SIZE
	.align		4
.L_1:
        /*000c*/ 	.byte	0x04, 0x23
        /*000e*/ 	.short	(.L_3 - .L_2)
	.align		4
.L_2:
        /*0010*/ 	.word	index@(matmul_kernel_0d1d2d3d4d5d6d7c8d9c10d11c)
        /*0014*/ 	.word	0x00000000


	//----- nvinfo : EIATTR_MIN_STACK_SIZE
	.align		4
.L_3:
        /*0018*/ 	.byte	0x04, 0x12
        /*001a*/ 	.short	(.L_5 - .L_4)
	.align		4
.L_4:
        /*001c*/ 	.word	index@(matmul_kernel_0d1d2d3d4d5d6d7c8d9c10d11c)
        /*0020*/ 	.word	0x00000000


	//----- nvinfo : EIATTR_FRAME_SIZE
	.align		4
.L_5:
        /*0024*/ 	.byte	0x04, 0x11
        /*0026*/ 	.short	(.L_7 - .L_6)
	.align		4
.L_6:
        /*0028*/ 	.word	index@(matmul_kernel_0d1d2d3d4d5d6d7c8d9c10d11c)
        /*002c*/ 	.word	0x00000000
.L_7:


//--------------------- .nv.info.matmul_kernel_0d1d2d3d4d5d6d7c8d9c10d11c --------------------------
	.section	.nv.info.matmul_kernel_0d1d2d3d4d5d6d7c8d9c10d11c,"",@"SHT_CUDA_INFO"
	.align	4


	//----- nvinfo : EIATTR_CUDA_API_VERSION
	.align		4
        /*0000*/ 	.byte	0x04, 0x37
        /*0002*/ 	.short	(.L_9 - .L_8)
.L_8:
        /*0004*/ 	.word	0x00000079


	//----- nvinfo : EIATTR_SW2861232_WAR
	.align		4
.L_9:
        /*0008*/ 	.byte	0x01, 0x35
	.zero		2


	//----- nvinfo : EIATTR_PARAM_CBANK
	.align		4
        /*000c*/ 	.byte	0x04, 0x0a
        /*000e*/ 	.short	(.L_11 - .L_10)
	.align		4
.L_10:
        /*0010*/ 	.word	index@(.nv.constant0.matmul_kernel_0d1d2d3d4d5d6d7c8d9c10d11c)
        /*0014*/ 	.short	0x0160
        /*0016*/ 	.short	0x0030


	//----- nvinfo : EIATTR_CBANK_PARAM_SIZE
	.align		4
.L_11:
        /*0018*/ 	.byte	0x03, 0x19
        /*001a*/ 	.short	0x0030


	//----- nvinfo : EIATTR_KPARAM_INFO
	.align		4
        /*001c*/ 	.byte	0x04, 0x17
        /*001e*/ 	.short	(.L_13 - .L_12)
.L_12:
        /*0020*/ 	.word	0x00000000
        /*0024*/ 	.short	0x0008
        /*0026*/ 	.short	0x002c
        /*0028*/ 	.byte	0x00, 0xf0, 0x11, 0x00


	//----- nvinfo : EIATTR_KPARAM_INFO
	.align		4
.L_13:
        /*002c*/ 	.byte	0x04, 0x17
        /*002e*/ 	.short	(.L_15 - .L_14)
.L_14:
        /*0030*/ 	.word	0x00000000
        /*0034*/ 	.short	0x0007
        /*0036*/ 	.short	0x0028
        /*0038*/ 	.byte	0x00, 0xf0, 0x11, 0x00


	//----- nvinfo : EIATTR_KPARAM_INFO
	.align		4
.L_15:
        /*003c*/ 	.byte	0x04, 0x17
        /*003e*/ 	.short	(.L_17 - .L_16)
.L_16:
        /*0040*/ 	.word	0x00000000
        /*0044*/ 	.short	0x0006
        /*0046*/ 	.short	0x0024
        /*0048*/ 	.byte	0x00, 0xf0, 0x11, 0x00


	//----- nvinfo : EIATTR_KPARAM_INFO
	.align		4
.L_17:
        /*004c*/ 	.byte	0x04, 0x17
        /*004e*/ 	.short	(.L_19 - .L_18)
.L_18:
        /*0050*/ 	.word	0x00000000
        /*0054*/ 	.short	0x0005
        /*0056*/ 	.short	0x0020
        /*0058*/ 	.byte	0x00, 0xf0, 0x11, 0x00


	//----- nvinfo : EIATTR_KPARAM_INFO
	.align		4
.L_19:
        /*005c*/ 	.byte	0x04, 0x17
        /*005e*/ 	.short	(.L_21 - .L_20)
.L_20:
        /*0060*/ 	.word	0x00000000
        /*0064*/ 	.short	0x0004
        /*0066*/ 	.short	0x001c
        /*0068*/ 	.byte	0x00, 0xf0, 0x11, 0x00


	//----- nvinfo : EIATTR_KPARAM_INFO
	.align		4
.L_21:
        /*006c*/ 	.byte	0x04, 0x17
        /*006e*/ 	.short	(.L_23 - .L_22)
.L_22:
        /*0070*/ 	.word	0x00000000
        /*0074*/ 	.short	0x0003
        /*0076*/ 	.short	0x0018
        /*0078*/ 	.byte	0x00, 0xf0, 0x11, 0x00


	//----- nvinfo : EIATTR_KPARAM_INFO
	.align		4
.L_23:
        /*007c*/ 	.byte	0x04, 0x17
        /*007e*/ 	.short	(.L_25 - .L_24)
.L_24:
        /*0080*/ 	.word	0x00000000
        /*0084*/ 	.short	0x0002
        /*0086*/ 	.short	0x0010
        /*0088*/ 	.byte	0x00, 0xf0, 0x21, 0x00


	//----- nvinfo : EIATTR_KPARAM_INFO
	.align		4
.L_25:
        /*008c*/ 	.byte	0x04, 0x17
        /*008e*/ 	.short	(.L_27 - .L_26)
.L_26:
        /*0090*/ 	.word	0x00000000
        /*0094*/ 	.short	0x0001
        /*0096*/ 	.short	0x0008
        /*0098*/ 	.byte	0x00, 0xf0, 0x21, 0x00


	//----- nvinfo : EIATTR_KPARAM_INFO
	.align		4
.L_27:
        /*009c*/ 	.byte	0x04, 0x17
        /*009e*/ 	.short	(.L_29 - .L_28)
.L_28:
        /*00a0*/ 	.word	0x00000000
        /*00a4*/ 	.short	0x0000
        /*00a6*/ 	.short	0x0000
        /*00a8*/ 	.byte	0x00, 0xf0, 0x21, 0x00


	//----- nvinfo : EIATTR_MAXREG_COUNT
	.align		4
.L_29:
        /*00ac*/ 	.byte	0x03, 0x1b
        /*00ae*/ 	.short	0x00ff


	//----- nvinfo : EIATTR_EXIT_INSTR_OFFSETS
	.align		4
        /*00b0*/ 	.byte	0x04, 0x1c
        /*00b2*/ 	.short	(.L_31 - .L_30)


	//   ....[0]....
.L_30:
        /*00b4*/ 	.word	0x00002560


	//   ....[1]....
        /*00b8*/ 	.word	0x00002590


	//----- nvinfo : EIATTR_MAX_THREADS
	.align		4
.L_31:
        /*00bc*/ 	.byte	0x04, 0x05
        /*00be*/ 	.short	(.L_33 - .L_32)
.L_32:
        /*00c0*/ 	.word	0x00000040
        /*00c4*/ 	.word	0x00000001
        /*00c8*/ 	.word	0x00000001
.L_33:


//--------------------- .nv.constant0.matmul_kernel_0d1d2d3d4d5d6d7c8d9c10d11c --------------------------
	.section	.nv.constant0.matmul_kernel_0d1d2d3d4d5d6d7c8d9c10d11c,"a",@progbits
	.align	4
.nv.constant0.matmul_kernel_0d1d2d3d4d5d6d7c8d9c10d11c:
	.zero		400


//--------------------- .text.matmul_kernel_0d1d2d3d4d5d6d7c8d9c10d11c --------------------------
	.section	.text.matmul_kernel_0d1d2d3d4d5d6d7c8d9c10d11c,"ax",@progbits
	.sectionflags	@"SHF_BARRIERS=1"
	.sectioninfo	@"SHI_REGISTERS=128"
	.align	128
        .global         matmul_kernel_0d1d2d3d4d5d6d7c8d9c10d11c
        .type           matmul_kernel_0d1d2d3d4d5d6d7c8d9c10d11c,@function
        .size           matmul_kernel_0d1d2d3d4d5d6d7c8d9c10d11c,(.L_x_3 - matmul_kernel_0d1d2d3d4d5d6d7c8d9c10d11c)
        .other          matmul_kernel_0d1d2d3d4d5d6d7c8d9c10d11c,@"STO_CUDA_ENTRY STV_DEFAULT"
matmul_kernel_0d1d2d3d4d5d6d7c8d9c10d11c:
.text.matmul_kernel_0d1d2d3d4d5d6d7c8d9c10d11c:
[----:B------:R-:W-:-:S02]  /*0000*/  MOV R1, c[0x0][0x28] ;  /* 0x00000a0000017a02 */ /* 0x000fc40000000f00 */
[----:B------:R-:W-:Y:S01]  /*0010*/  IMAD.MOV.U32 R3, RZ, RZ, c[0x0][0x17c] ;  /* 0x00005f00ff037624 */ /* 0x000fe200078e00ff */
[----:B------:R-:W1:Y:S01]  /*0020*/  S2R R7, SR_CTAID.X ;  /* 0x0000000000077919 */ /* 0x000e620000002500 */
[----:B------:R-:W-:Y:S01]  /*0030*/  IMAD.MOV.U32 R107, RZ, RZ, 0x1f ;  /* 0x0000001fff6b7424 */ /* 0x000fe200078e00ff */
[----:B------:R-:W-:Y:S01]  /*0040*/  ULDC UR9, c[0x0][0x180] ;  /* 0x0000600000097ab9 */ /* 0x000fe20000000800 */
[----:B------:R-:W-:Y:S01]  /*0050*/  IMAD.MOV.U32 R71, RZ, RZ, 0x2 ;  /* 0x00000002ff477424 */ /* 0x000fe200078e00ff */
[----:B------:R-:W-:Y:S01]  /*0060*/  IADD3 R3, R3, 0x3f, RZ ;  /* 0x0000003f03037810 */ /* 0x000fe20007ffe0ff */
[----:B------:R-:W-:Y:S01]  /*0070*/  UIADD3 UR6, UR9, -0x20, URZ ;  /* 0xffffffe009067890 */ /* 0x000fe2000fffe03f */
[----:B------:R-:W-:Y:S01]  /*0080*/  IMAD.MOV.U32 R93, RZ, RZ, c[0x0][0x188] ;  /* 0x00006200ff5d7624 */ /* 0x000fe200078e00ff */
[----:B------:R-:W-:Y:S01]  /*0090*/  UIADD3 UR5, UR9, -0x40, URZ ;  /* 0xffffffc009057890 */ /* 0x000fe2000fffe03f */
[----:B------:R-:W-:Y:S01]  /*00a0*/  SHF.R.S32.HI R0, RZ, 0x1f, R3 ;  /* 0x0000001fff007819 */ /* 0x000fe20000011403 */
[----:B------:R-:W-:Y:S01]  /*00b0*/  ULDC.64 UR10, c[0x0][0x118] ;  /* 0x00004600000a7ab9 */ /* 0x000fe20000000a00 */
[----:B------:R-:W-:Y:S01]  /*00c0*/  CS2R R22, SRZ ;  /* 0x0000000000167805 */ /* 0x000fe2000001ff00 */
[----:B------:R-:W-:Y:S01]  /*00d0*/  UIADD3 UR4, UR9, -0x60, URZ ;  /* 0xffffffa009047890 */ /* 0x000fe2000fffe03f */
[----:B------:R-:W-:Y:S01]  /*00e0*/  LEA.HI R0, R0, R3, RZ, 0x6 ;  /* 0x0000000300007211 */ /* 0x000fe200078f30ff */
[----:B------:R-:W-:Y:S01]  /*00f0*/  CS2R R24, SRZ ;  /* 0x0000000000187805 */ /* 0x000fe2000001ff00 */
[----:B------:R-:W-:Y:S01]  /*0100*/  CS2R R26, SRZ ;  /* 0x00000000001a7805 */ /* 0x000fe2000001ff00 */
[----:B------:R-:W-:Y:S01]  /*0110*/  CS2R R28, SRZ ;  /* 0x00000000001c7805 */ /* 0x000fe2000001ff00 */
[----:B------:R-:W-:Y:S01]  /*0120*/  SHF.R.S32.HI R8, RZ, 0x6, R0 ;  /* 0x00000006ff087819 */ /* 0x000fe20000011400 */
[----:B------:R-:W-:Y:S01]  /*0130*/  CS2R R30, SRZ ;  /* 0x00000000001e7805 */ /* 0x000fe2000001ff00 */
[----:B------:R-:W-:Y:S01]  /*0140*/  CS2R R32, SRZ ;  /* 0x0000000000207805 */ /* 0x000fe2000001ff00 */
[----:B------:R-:W-:-:S02]  /*0150*/  CS2R R34, SRZ ;  /* 0x0000000000227805 */ /* 0x000fc4000001ff00 */
[----:B------:R-:W-:Y:S01]  /*0160*/  IMAD.SHL.U32 R8, R8, 0x8, RZ ;  /* 0x0000000808087824 */ /* 0x000fe200078e00ff */
[----:B-1----:R-:W-:-:S04]  /*0170*/  IABS R13, R7 ;  /* 0x00000007000d7213 */ /* 0x002fc80000000000 */
[-C--:B------:R-:W-:Y:S02]  /*0180*/  IABS R3, R8.reuse ;  /* 0x0000000800037213 */ /* 0x080fe40000000000 */
[----:B------:R-:W-:Y:S02]  /*0190*/  IABS R0, R8 ;  /* 0x0000000800007213 */ /* 0x000fe40000000000 */
[----:B------:R-:W1:Y:S03]  /*01a0*/  I2F.RP R6, R3 ;  /* 0x0000000300067306 */ /* 0x000e660000209400 */
[----:B------:R-:W-:-:S05]  /*01b0*/  IMAD.MOV R0, RZ, RZ, -R0 ;  /* 0x000000ffff007224 */ /* 0x000fca00078e0a00 */
[----:B-1----:R-:W1:Y:S02]  /*01c0*/  MUFU.RCP R4, R6 ;  /* 0x0000000600047308 */ /* 0x002e640000001000 */
[----:B-1----:R-:W-:-:S06]  /*01d0*/  IADD3 R4, R4, 0xffffffe, RZ ;  /* 0x0ffffffe04047810 */ /* 0x002fcc0007ffe0ff */
[----:B------:R-:W1:Y:S02]  /*01e0*/  F2I.FTZ.U32.TRUNC.NTZ R5, R4 ;  /* 0x0000000400057305 */ /* 0x000e64000021f000 */
[----:B-1----:R-:W-:Y:S02]  /*01f0*/  IMAD.MOV R2, RZ, RZ, -R5 ;  /* 0x000000ffff027224 */ /* 0x002fe400078e0a05 */
[----:B------:R-:W-:Y:S02]  /*0200*/  IMAD.MOV.U32 R4, RZ, RZ, RZ ;  /* 0x000000ffff047224 */ /* 0x000fe400078e00ff */
[----:B------:R-:W-:-:S04]  /*0210*/  IMAD R2, R2, R3, RZ ;  /* 0x0000000302027224 */ /* 0x000fc800078e02ff */
[----:B------:R-:W-:Y:S01]  /*0220*/  IMAD.HI.U32 R2, R5, R2, R4 ;  /* 0x0000000205027227 */ /* 0x000fe200078e0004 */
[----:B------:R-:W-:-:S04]  /*0230*/  IABS R4, c[0x0][0x178] ;  /* 0x00005e0000047a13 */ /* 0x000fc80000000000 */
[----:B------:R-:W1:Y:S01]  /*0240*/  I2F.RP R9, R4 ;  /* 0x0000000400097306 */ /* 0x000e620000209400 */
[----:B------:R-:W-:-:S04]  /*0250*/  IMAD.HI.U32 R6, R2, R13, RZ ;  /* 0x0000000d02067227 */ /* 0x000fc800078e00ff */
[----:B------:R-:W-:-:S05]  /*0260*/  IMAD R0, R6, R0, R13 ;  /* 0x0000000006007224 */ /* 0x000fca00078e020d */
[----:B------:R-:W-:Y:S01]  /*0270*/  ISETP.GT.U32.AND P1, PT, R3, R0, PT ;  /* 0x000000000300720c */ /* 0x000fe20003f24070 */
[----:B-1----:R-:W-:-:S12]  /*0280*/  MUFU.RCP R9, R9 ;  /* 0x0000000900097308 */ /* 0x002fd80000001000 */
[----:B------:R-:W-:Y:S01]  /*0290*/  @!P1 IMAD.IADD R0, R0, 0x1, -R3 ;  /* 0x0000000100009824 */ /* 0x000fe200078e0a03 */
[----:B------:R-:W-:Y:S02]  /*02a0*/  @!P1 IADD3 R6, R6, 0x1, RZ ;  /* 0x0000000106069810 */ /* 0x000fe40007ffe0ff */
[----:B------:R-:W-:Y:S02]  /*02b0*/  ISETP.NE.AND P1, PT, R8, RZ, PT ;  /* 0x000000ff0800720c */ /* 0x000fe40003f25270 */
[----:B------:R-:W-:Y:S02]  /*02c0*/  ISETP.GE.U32.AND P2, PT, R0, R3, PT ;  /* 0x000000030000720c */ /* 0x000fe40003f46070 */
[----:B------:R-:W-:-:S04]  /*02d0*/  LOP3.LUT R0, R7, R8, RZ, 0x3c, !PT ;  /* 0x0000000807007212 */ /* 0x000fc800078e3cff */
[----:B------:R-:W-:Y:S02]  /*02e0*/  ISETP.GE.AND P0, PT, R0, RZ, PT ;  /* 0x000000ff0000720c */ /* 0x000fe40003f06270 */
[C---:B------:R-:W-:Y:S02]  /*02f0*/  IADD3 R0, R107.reuse, c[0x0][0x178], RZ ;  /* 0x00005e006b007a10 */ /* 0x040fe40007ffe0ff */
[----:B------:R-:W-:Y:S02]  /*0300*/  IADD3 R107, R107, c[0x0][0x180], RZ ;  /* 0x000060006b6b7a10 */ /* 0x000fe40007ffe0ff */
[----:B------:R-:W-:Y:S02]  /*0310*/  SHF.R.S32.HI R3, RZ, 0x1f, R0 ;  /* 0x0000001fff037819 */ /* 0x000fe40000011400 */
[----:B------:R-:W-:Y:S02]  /*0320*/  @P2 IADD3 R6, R6, 0x1, RZ ;  /* 0x0000000106062810 */ /* 0x000fe40007ffe0ff */
[----:B------:R-:W-:-:S02]  /*0330*/  LEA.HI R3, R3, R0, RZ, 0x5 ;  /* 0x0000000003037211 */ /* 0x000fc400078f28ff */
[C---:B------:R-:W-:Y:S01]  /*0340*/  ISETP.GT.AND P5, PT, R107.reuse, 0x1f, PT ;  /* 0x0000001f6b00780c */ /* 0x040fe20003fa4270 */
[----:B------:R-:W-:Y:S01]  /*0350*/  @!P0 IMAD.MOV R6, RZ, RZ, -R6 ;  /* 0x000000ffff068224 */ /* 0x000fe200078e0a06 */
[----:B------:R-:W-:Y:S02]  /*0360*/  @!P1 LOP3.LUT R6, RZ, R8, RZ, 0x33, !PT ;  /* 0x00000008ff069212 */ /* 0x000fe400078e33ff */
[----:B------:R-:W-:-:S03]  /*0370*/  ISETP.GT.AND P4, PT, R107, 0x3f, PT ;  /* 0x0000003f6b00780c */ /* 0x000fc60003f84270 */
[----:B------:R-:W-:Y:S02]  /*0380*/  IMAD.SHL.U32 R70, R6, 0x8, RZ ;  /* 0x0000000806467824 */ /* 0x000fe400078e00ff */
[----:B------:R-:W-:-:S03]  /*0390*/  IMAD.MOV R6, RZ, RZ, -R6 ;  /* 0x000000ffff067224 */ /* 0x000fc600078e0a06 */
[----:B------:R-:W-:Y:S01]  /*03a0*/  LEA.HI.SX32 R3, R3, -R70, 0x1b ;  /* 0x8000004603037211 */ /* 0x000fe200078fdaff */
[----:B------:R-:W-:-:S03]  /*03b0*/  IMAD R8, R8, R6, R7 ;  /* 0x0000000608087224 */ /* 0x000fc600078e0207 */
[----:B------:R-:W-:Y:S02]  /*03c0*/  IMNMX R3, R3, 0x8, PT ;  /* 0x0000000803037817 */ /* 0x000fe40003800200 */
[----:B------:R-:W-:Y:S02]  /*03d0*/  IABS R6, R8 ;  /* 0x0000000800067213 */ /* 0x000fe40000000000 */
[----:B------:R-:W-:Y:S02]  /*03e0*/  IABS R5, R3 ;  /* 0x0000000300057213 */ /* 0x000fe40000000000 */
[----:B------:R-:W-:Y:S02]  /*03f0*/  ISETP.NE.AND P3, PT, R3, RZ, PT ;  /* 0x000000ff0300720c */ /* 0x000fe40003f65270 */
[----:B------:R-:W1:Y:S08]  /*0400*/  I2F.RP R2, R5 ;  /* 0x0000000500027306 */ /* 0x000e700000209400 */
[----:B-1----:R-:W1:Y:S02]  /*0410*/  MUFU.RCP R10, R2 ;  /* 0x00000002000a7308 */ /* 0x002e640000001000 */
[----:B-1----:R-:W-:-:S06]  /*0420*/  IADD3 R10, R10, 0xffffffe, RZ ;  /* 0x0ffffffe0a0a7810 */ /* 0x002fcc0007ffe0ff */
[----:B------:R-:W1:Y:S02]  /*0430*/  F2I.FTZ.U32.TRUNC.NTZ R11, R10 ;  /* 0x0000000a000b7305 */ /* 0x000e64000021f000 */
[----:B-1----:R-:W-:Y:S02]  /*0440*/  IMAD.MOV R0, RZ, RZ, -R11 ;  /* 0x000000ffff007224 */ /* 0x002fe400078e0a0b */
[----:B------:R-:W-:Y:S02]  /*0450*/  IMAD.MOV.U32 R10, RZ, RZ, RZ ;  /* 0x000000ffff0a7224 */ /* 0x000fe400078e00ff */
[----:B------:R-:W-:Y:S01]  /*0460*/  IMAD R69, R0, R5, RZ ;  /* 0x0000000500457224 */ /* 0x000fe200078e02ff */
[----:B------:R-:W-:-:S03]  /*0470*/  IABS R0, R3 ;  /* 0x0000000300007213 */ /* 0x000fc60000000000 */
[----:B------:R-:W-:Y:S01]  /*0480*/  IMAD.HI.U32 R69, R11, R69, R10 ;  /* 0x000000450b457227 */ /* 0x000fe200078e000a */
[----:B------:R-:W-:-:S03]  /*0490*/  IABS R11, c[0x0][0x17c] ;  /* 0x00005f00000b7a13 */ /* 0x000fc60000000000 */
[----:B------:R-:W-:Y:S01]  /*04a0*/  IMAD.MOV R0, RZ, RZ, -R0 ;  /* 0x000000ffff007224 */ /* 0x000fe200078e0a00 */
[----:B------:R-:W1:Y:S01]  /*04b0*/  I2F.RP R2, R11 ;  /* 0x0000000b00027306 */ /* 0x000e620000209400 */
[----:B------:R-:W-:-:S04]  /*04c0*/  IMAD.HI.U32 R10, R69, R13, RZ ;  /* 0x0000000d450a7227 */ /* 0x000fc800078e00ff */
[----:B------:R-:W-:Y:S01]  /*04d0*/  IMAD R13, R10, R0, R13 ;  /* 0x000000000a0d7224 */ /* 0x000fe200078e020d */
[----:B------:R-:W-:Y:S01]  /*04e0*/  IADD3 R10, R9, 0xffffffe, RZ ;  /* 0x0ffffffe090a7810 */ /* 0x000fe20007ffe0ff */
[----:B------:R-:W-:-:S03]  /*04f0*/  IMAD.HI.U32 R69, R69, R6, RZ ;  /* 0x0000000645457227 */ /* 0x000fc600078e00ff */
[----:B------:R-:W-:Y:S01]  /*0500*/  ISETP.GT.U32.AND P0, PT, R5, R13, PT ;  /* 0x0000000d0500720c */ /* 0x000fe20003f04070 */
[----:B------:R-:W-:Y:S01]  /*0510*/  IMAD R6, R69, R0, R6 ;  /* 0x0000000045067224 */ /* 0x000fe200078e0206 */
[----:B------:R-:W-:Y:S01]  /*0520*/  F2I.FTZ.U32.TRUNC.NTZ R9, R10 ;  /* 0x0000000a00097305 */ /* 0x000fe2000021f000 */
[----:B------:R-:W2:Y:S03]  /*0530*/  S2R R0, SR_TID.X ;  /* 0x0000000000007919 */ /* 0x000ea60000002100 */
[----:B------:R-:W-:-:S04]  /*0540*/  ISETP.GT.U32.AND P1, PT, R5, R6, PT ;  /* 0x000000060500720c */ /* 0x000fc80003f24070 */
[----:B-1----:R-:W1:Y:S03]  /*0550*/  MUFU.RCP R2, R2 ;  /* 0x0000000200027308 */ /* 0x002e660000001000 */
[----:B------:R-:W-:Y:S01]  /*0560*/  @!P0 IMAD.IADD R13, R13, 0x1, -R5 ;  /* 0x000000010d0d8824 */ /* 0x000fe200078e0a05 */
[----:B------:R-:W-:-:S04]  /*0570*/  ISETP.GE.AND P0, PT, R7, RZ, PT ;  /* 0x000000ff0700720c */ /* 0x000fc80003f06270 */
[----:B------:R-:W-:Y:S01]  /*0580*/  ISETP.GT.U32.AND P2, PT, R5, R13, PT ;  /* 0x0000000d0500720c */ /* 0x000fe20003f44070 */
[----:B------:R-:W-:Y:S01]  /*0590*/  @!P1 IMAD.IADD R6, R6, 0x1, -R5 ;  /* 0x0000000106069824 */ /* 0x000fe200078e0a05 */
[----:B------:R-:W-:Y:S02]  /*05a0*/  @!P1 IADD3 R69, R69, 0x1, RZ ;  /* 0x0000000145459810 */ /* 0x000fe40007ffe0ff */
[----:B-1----:R-:W-:Y:S01]  /*05b0*/  IADD3 R7, R2, 0xffffffe, RZ ;  /* 0x0ffffffe02077810 */ /* 0x002fe20007ffe0ff */
[----:B--2---:R-:W-:Y:S01]  /*05c0*/  IMAD.SHL.U32 R17, R0, 0x8, RZ ;  /* 0x0000000800117824 */ /* 0x004fe200078e00ff */
[-C--:B------:R-:W-:Y:S02]  /*05d0*/  LOP3.LUT R2, RZ, R3.reuse, RZ, 0x33, !PT ;  /* 0x00000003ff027212 */ /* 0x080fe400078e33ff */
[----:B------:R-:W-:-:S05]  /*05e0*/  LOP3.LUT R3, R8, R3, RZ, 0x3c, !PT ;  /* 0x0000000308037212 */ /* 0x000fca00078e3cff */
[----:B------:R-:W-:Y:S01]  /*05f0*/  @!P2 IMAD.IADD R13, R13, 0x1, -R5 ;  /* 0x000000010d0da824 */ /* 0x000fe200078e0a05 */
[----:B------:R-:W1:Y:S01]  /*0600*/  F2I.FTZ.U32.TRUNC.NTZ R7, R7 ;  /* 0x0000000700077305 */ /* 0x000e62000021f000 */
[----:B------:R-:W-:Y:S01]  /*0610*/  ISETP.GE.U32.AND P2, PT, R6, R5, PT ;  /* 0x000000050600720c */ /* 0x000fe20003f46070 */
[----:B------:R-:W-:Y:S01]  /*0620*/  IMAD.MOV R5, RZ, RZ, -R9 ;  /* 0x000000ffff057224 */ /* 0x000fe200078e0a09 */
[--C-:B------:R-:W-:Y:S01]  /*0630*/  SHF.R.U32.HI R83, RZ, 0x2, R0.reuse ;  /* 0x00000002ff537819 */ /* 0x100fe20000011600 */
[----:B------:R-:W-:Y:S01]  /*0640*/  @!P0 IMAD.MOV R13, RZ, RZ, -R13 ;  /* 0x000000ffff0d8224 */ /* 0x000fe200078e0a0d */
[----:B------:R-:W-:Y:S01]  /*0650*/  ISETP.GE.AND P0, PT, R3, RZ, PT ;  /* 0x000000ff0300720c */ /* 0x000fe20003f06270 */
[----:B------:R-:W-:Y:S01]  /*0660*/  IMAD.MOV.U32 R3, RZ, RZ, R5 ;  /* 0x000000ffff037224 */ /* 0x000fe200078e0005 */
[----:B------:R-:W-:Y:S01]  /*0670*/  SHF.R.U32.HI R10, RZ, 0x2, R0 ;  /* 0x00000002ff0a7819 */ /* 0x000fe20000011600 */
[----:B------:R-:W-:Y:S01]  /*0680*/  IMAD.MOV.U32 R8, RZ, RZ, RZ ;  /* 0x000000ffff087224 */ /* 0x000fe200078e00ff */
[----:B------:R-:W-:Y:S01]  /*0690*/  SEL R13, R2, R13, !P3 ;  /* 0x0000000d020d7207 */ /* 0x000fe20005800000 */
[----:B------:R-:W-:Y:S01]  /*06a0*/  IMAD R3, R3, R4, RZ ;  /* 0x0000000403037224 */ /* 0x000fe200078e02ff */
[----:B------:R-:W-:-:S02]  /*06b0*/  SGXT.U32 R83, R83, 0x3 ;  /* 0x000000035353781a */ /* 0x000fc40000000000 */
[----:B------:R-:W-:Y:S01]  /*06c0*/  LOP3.LUT R82, R0, 0x7, RZ, 0xc0, !PT ;  /* 0x0000000700527812 */ /* 0x000fe200078ec0ff */
[----:B------:R-:W-:Y:S01]  /*06d0*/  IMAD.IADD R70, R70, 0x1, R13 ;  /* 0x0000000146467824 */ /* 0x000fe200078e020d */
[----:B------:R-:W-:Y:S01]  /*06e0*/  LOP3.LUT R5, R83, 0x18, R10, 0xf8, !PT ;  /* 0x0000001853057812 */ /* 0x000fe200078ef80a */
[----:B-1----:R-:W-:Y:S01]  /*06f0*/  IMAD.MOV R6, RZ, RZ, -R7 ;  /* 0x000000ffff067224 */ /* 0x002fe200078e0a07 */
[----:B------:R-:W-:Y:S01]  /*0700*/  @P2 IADD3 R69, R69, 0x1, RZ ;  /* 0x0000000145452810 */ /* 0x000fe20007ffe0ff */
[----:B------:R-:W-:Y:S01]  /*0710*/  IMAD.SHL.U32 R70, R70, 0x20, RZ ;  /* 0x0000002046467824 */ /* 0x000fe200078e00ff */
[----:B------:R-:W-:Y:S01]  /*0720*/  SHF.R.U32.HI R81, RZ, 0x5, R0 ;  /* 0x00000005ff517819 */ /* 0x000fe20000011600 */
[----:B------:R-:W-:Y:S01]  /*0730*/  IMAD.HI.U32 R9, R9, R3, R8 ;  /* 0x0000000309097227 */ /* 0x000fe200078e0008 */
[----:B------:R-:W-:Y:S02]  /*0740*/  LOP3.LUT R80, R0, 0x3, RZ, 0xc0, !PT ;  /* 0x0000000300507812 */ /* 0x000fe400078ec0ff */
[----:B------:R-:W-:Y:S01]  /*0750*/  LOP3.LUT R8, R70, R5, RZ, 0xfc, !PT ;  /* 0x0000000546087212 */ /* 0x000fe200078efcff */
[----:B------:R-:W-:Y:S01]  /*0760*/  IMAD R15, R6, R11, RZ ;  /* 0x0000000b060f7224 */ /* 0x000fe200078e02ff */
[----:B------:R-:W-:Y:S01]  /*0770*/  SGXT.U32 R81, R81, 0x3 ;  /* 0x000000035151781a */ /* 0x000fe20000000000 */
[----:B------:R-:W-:Y:S01]  /*0780*/  IMAD.MOV.U32 R6, RZ, RZ, RZ ;  /* 0x000000ffff067224 */ /* 0x000fe200078e00ff */
[----:B------:R-:W-:Y:S01]  /*0790*/  IADD3 R3, R8, 0x10, RZ ;  /* 0x0000001008037810 */ /* 0x000fe20007ffe0ff */
[----:B------:R-:W-:Y:S01]  /*07a0*/  @!P0 IMAD.MOV R69, RZ, RZ, -R69 ;  /* 0x000000ffff458224 */ /* 0x000fe200078e0a45 */
[----:B------:R-:W-:Y:S01]  /*07b0*/  LOP3.LUT R76, R17, 0x18, R0, 0x48, !PT ;  /* 0x00000018114c7812 */ /* 0x000fe200078e4800 */
[----:B------:R-:W-:Y:S01]  /*07c0*/  IMAD.HI.U32 R15, R7, R15, R6 ;  /* 0x0000000f070f7227 */ /* 0x000fe200078e0006 */
[----:B------:R-:W-:-:S02]  /*07d0*/  IABS R7, R8 ;  /* 0x0000000800077213 */ /* 0x000fc40000000000 */
[----:B------:R-:W-:Y:S01]  /*07e0*/  IABS R6, R3 ;  /* 0x0000000300067213 */ /* 0x000fe20000000000 */
[----:B------:R-:W-:Y:S01]  /*07f0*/  IMAD.SHL.U32 R82, R82, 0x8, RZ ;  /* 0x0000000852527824 */ /* 0x000fe200078e00ff */
[----:B------:R-:W-:Y:S01]  /*0800*/  SEL R69, R2, R69, !P3 ;  /* 0x0000004502457207 */ /* 0x000fe20005800000 */
[----:B------:R-:W-:Y:S01]  /*0810*/  IMAD.HI.U32 R13, R9, R7, RZ ;  /* 0x00000007090d7227 */ /* 0x000fe200078e00ff */
[--C-:B------:R-:W-:Y:S02]  /*0820*/  SHF.R.U32.HI R2, RZ, 0x3, R0.reuse ;  /* 0x00000003ff027819 */ /* 0x100fe40000011600 */
[----:B------:R-:W-:Y:S01]  /*0830*/  ISETP.GT.AND P3, PT, R107, 0x5f, PT ;  /* 0x0000005f6b00780c */ /* 0x000fe20003f64270 */
[----:B------:R-:W-:Y:S01]  /*0840*/  IMAD.HI.U32 R9, R9, R6, RZ ;  /* 0x0000000609097227 */ /* 0x000fe200078e00ff */
[----:B------:R-:W-:Y:S02]  /*0850*/  SGXT.U32 R2, R2, 0x2 ;  /* 0x000000020202781a */ /* 0x000fe40000000000 */
[--C-:B------:R-:W-:Y:S01]  /*0860*/  SHF.R.U32.HI R60, RZ, 0x4, R0.reuse ;  /* 0x00000004ff3c7819 */ /* 0x100fe20000011600 */
[----:B------:R-:W-:Y:S01]  /*0870*/  IMAD.MOV R9, RZ, RZ, -R9 ;  /* 0x000000ffff097224 */ /* 0x000fe200078e0a09 */
[----:B------:R-:W-:Y:S01]  /*0880*/  SHF.R.U32.HI R53, RZ, 0x1, R0 ;  /* 0x00000001ff357819 */ /* 0x000fe20000011600 */
[----:B------:R-:W-:Y:S01]  /*0890*/  IMAD R69, R69, 0x40, R82 ;  /* 0x0000004045457824 */ /* 0x000fe200078e0252 */
[----:B------:R-:W-:Y:S01]  /*08a0*/  SGXT.U32 R60, R60, 0x1 ;  /* 0x000000013c3c781a */ /* 0x000fe20000000000 */
[----:B------:R-:W-:Y:S01]  /*08b0*/  IMAD.MOV R13, RZ, RZ, -R13 ;  /* 0x000000ffff0d7224 */ /* 0x000fe200078e0a0d */
[----:B------:R-:W-:Y:S01]  /*08c0*/  SGXT.U32 R53, R53, 0x2 ;  /* 0x000000023535781a */ /* 0x000fe20000000000 */
[----:B------:R-:W-:Y:S01]  /*08d0*/  IMAD R9, R4, R9, R6 ;  /* 0x0000000904097224 */ /* 0x000fe200078e0206 */
[----:B------:R-:W-:Y:S01]  /*08e0*/  IABS R84, R69 ;  /* 0x0000004500547213 */ /* 0x000fe20000000000 */
[----:B------:R-:W-:Y:S01]  /*08f0*/  IMAD.SHL.U32 R79, R81, 0x4, RZ ;  /* 0x00000004514f7824 */ /* 0x000fe200078e00ff */
[----:B------:R-:W-:Y:S01]  /*0900*/  LOP3.LUT R58, R60, R53, RZ, 0x3c, !PT ;  /* 0x000000353c3a7212 */ /* 0x000fe200078e3cff */
[C---:B------:R-:W-:Y:S01]  /*0910*/  IMAD R13, R4.reuse, R13, R7 ;  /* 0x0000000d040d7224 */ /* 0x040fe200078e0207 */
[----:B------:R-:W-:Y:S01]  /*0920*/  ISETP.GT.U32.AND P1, PT, R4, R9, PT ;  /* 0x000000090400720c */ /* 0x000fe20003f24070 */
[----:B------:R-:W-:Y:S01]  /*0930*/  IMAD.SHL.U32 R78, R80, 0x8, RZ ;  /* 0x00000008504e7824 */ /* 0x000fe200078e00ff */
[----:B------:R-:W-:Y:S01]  /*0940*/  LOP3.LUT R79, R79, R2, RZ, 0xfc, !PT ;  /* 0x000000024f4f7212 */ /* 0x000fe200078efcff */
[----:B------:R-:W-:Y:S01]  /*0950*/  IMAD.HI.U32 R2, R15, R84, RZ ;  /* 0x000000540f027227 */ /* 0x000fe200078e00ff */
[----:B------:R-:W-:-:S02]  /*0960*/  ISETP.GT.U32.AND P2, PT, R4, R13, PT ;  /* 0x0000000d0400720c */ /* 0x000fc40003f44070 */
[C---:B------:R-:W-:Y:S01]  /*0970*/  ISETP.GE.AND P0, PT, R78.reuse, c[0x0][0x180], PT ;  /* 0x000060004e007a0c */ /* 0x040fe20003f06270 */
[----:B------:R-:W-:Y:S01]  /*0980*/  IMAD.MOV R2, RZ, RZ, -R2 ;  /* 0x000000ffff027224 */ /* 0x000fe200078e0a02 */
[----:B------:R-:W-:Y:S01]  /*0990*/  SEL R7, RZ, 0x10, !P3 ;  /* 0x00000010ff077807 */ /* 0x000fe20005800000 */
[----:B------:R-:W-:Y:S01]  /*09a0*/  IMAD R76, R5, 0x20, R76 ;  /* 0x00000020054c7824 */ /* 0x000fe200078e024c */
[----:B------:R-:W-:Y:S01]  /*09b0*/  SEL R5, RZ, 0x10, !P4 ;  /* 0x00000010ff057807 */ /* 0x000fe20006000000 */
[----:B------:R-:W-:Y:S01]  /*09c0*/  IMAD R84, R11, R2, R84 ;  /* 0x000000020b547224 */ /* 0x000fe200078e0254 */
[----:B------:R-:W-:Y:S01]  /*09d0*/  SEL R2, RZ, 0x10, !P5 ;  /* 0x00000010ff027807 */ /* 0x000fe20006800000 */
[--C-:B------:R-:W-:Y:S01]  /*09e0*/  @!P1 IMAD.IADD R9, R9, 0x1, -R4.reuse ;  /* 0x0000000109099824 */ /* 0x100fe200078e0a04 */
[----:B------:R-:W-:Y:S01]  /*09f0*/  ISETP.GE.AND P1, PT, R78, UR6, PT ;  /* 0x000000064e007c0c */ /* 0x000fe2000bf26270 */
[----:B------:R-:W-:Y:S01]  /*0a00*/  IMAD.SHL.U32 R76, R76, 0x2, RZ ;  /* 0x000000024c4c7824 */ /* 0x000fe200078e00ff */
[----:B------:R-:W-:Y:S01]  /*0a10*/  SEL R6, R2, RZ, !P0 ;  /* 0x000000ff02067207 */ /* 0x000fe20004000000 */
[----:B------:R-:W-:Y:S01]  /*0a20*/  @!P2 IMAD.IADD R13, R13, 0x1, -R4 ;  /* 0x000000010d0da824 */ /* 0x000fe200078e0a04 */
[----:B------:R-:W-:Y:S01]  /*0a30*/  ISETP.GT.U32.AND P0, PT, R4, R9, PT ;  /* 0x000000090400720c */ /* 0x000fe20003f04070 */
[----:B------:R-:W-:Y:S01]  /*0a40*/  IMAD.SHL.U32 R55, R60, 0x2, RZ ;  /* 0x000000023c377824 */ /* 0x000fe200078e00ff */
[----:B------:R-:W-:Y:S01]  /*0a50*/  ISETP.NE.U32.AND P4, PT, R6, RZ, PT ;  /* 0x000000ff0600720c */ /* 0x000fe20003f85070 */
[----:B------:R-:W-:Y:S01]  /*0a60*/  IMAD.SHL.U32 R58, R58, 0x10, RZ ;  /* 0x000000103a3a7824 */ /* 0x000fe200078e00ff */
[----:B------:R-:W-:-:S02]  /*0a70*/  ISETP.GT.U32.AND P2, PT, R4, R13, PT ;  /* 0x0000000d0400720c */ /* 0x000fc40003f44070 */
[----:B------:R-:W-:Y:S02]  /*0a80*/  SEL R6, R5, RZ, !P1 ;  /* 0x000000ff05067207 */ /* 0x000fe40004800000 */
[----:B------:R-:W-:Y:S02]  /*0a90*/  ISETP.GE.AND P5, PT, R78, UR5, PT ;  /* 0x000000054e007c0c */ /* 0x000fe4000bfa6270 */
[----:B------:R-:W-:Y:S02]  /*0aa0*/  ISETP.GE.AND P3, PT, R8, RZ, PT ;  /* 0x000000ff0800720c */ /* 0x000fe40003f66270 */
[----:B------:R-:W-:Y:S01]  /*0ab0*/  ISETP.GE.AND P1, PT, R3, RZ, PT ;  /* 0x000000ff0300720c */ /* 0x000fe20003f26270 */
[--C-:B------:R-:W-:Y:S01]  /*0ac0*/  @!P0 IMAD.IADD R9, R9, 0x1, -R4.reuse ;  /* 0x0000000109098824 */ /* 0x100fe200078e0a04 */
[----:B------:R-:W-:Y:S02]  /*0ad0*/  ISETP.GT.U32.AND P6, PT, R11, R84, PT ;  /* 0x000000540b00720c */ /* 0x000fe40003fc4070 */
[----:B------:R-:W-:Y:S01]  /*0ae0*/  SEL R3, R7, RZ, !P5 ;  /* 0x000000ff07037207 */ /* 0x000fe20006800000 */
[----:B------:R-:W-:Y:S01]  /*0af0*/  @!P2 IMAD.IADD R13, R13, 0x1, -R4 ;  /* 0x000000010d0da824 */ /* 0x000fe200078e0a04 */
[----:B------:R-:W-:-:S02]  /*0b00*/  ISETP.NE.AND P2, PT, RZ, c[0x0][0x178], PT ;  /* 0x00005e00ff007a0c */ /* 0x000fc40003f45270 */
[----:B------:R-:W-:Y:S01]  /*0b10*/  ISETP.NE.U32.AND P0, PT, R3, RZ, PT ;  /* 0x000000ff0300720c */ /* 0x000fe20003f05070 */
[----:B------:R-:W-:Y:S01]  /*0b20*/  IMAD.MOV.U32 R3, RZ, RZ, R9 ;  /* 0x000000ffff037224 */ /* 0x000fe200078e0009 */
[----:B------:R-:W-:Y:S01]  /*0b30*/  LOP3.LUT R4, RZ, c[0x0][0x178], RZ, 0x33, !PT ;  /* 0x00005e00ff047a12 */ /* 0x000fe200078e33ff */
[----:B------:R-:W-:Y:S01]  /*0b40*/  @!P3 IMAD.MOV R13, RZ, RZ, -R13 ;  /* 0x000000ffff0db224 */ /* 0x000fe200078e0a0d */
[C---:B------:R-:W-:Y:S01]  /*0b50*/  IADD3 R77, R79.reuse, 0x8, RZ ;  /* 0x000000084f4d7810 */ /* 0x040fe20007ffe0ff */
[----:B------:R-:W-:Y:S01]  /*0b60*/  @!P1 IMAD.MOV R3, RZ, RZ, -R3 ;  /* 0x000000ffff039224 */ /* 0x000fe200078e0a03 */
[C---:B------:R-:W-:Y:S01]  /*0b70*/  ISETP.GE.AND P3, PT, R79.reuse, c[0x0][0x180], PT ;  /* 0x000060004f007a0c */ /* 0x040fe20003f66270 */
[----:B------:R-:W-:Y:S01]  /*0b80*/  @!P6 IMAD.IADD R84, R84, 0x1, -R11 ;  /* 0x000000015454e824 */ /* 0x000fe200078e0a0b */
[----:B------:R-:W-:Y:S02]  /*0b90*/  IADD3 R75, R79, 0x10, RZ ;  /* 0x000000104f4b7810 */ /* 0x000fe40007ffe0ff */
[----:B------:R-:W-:-:S02]  /*0ba0*/  SEL R9, R4, R13, !P2 ;  /* 0x0000000d04097207 */ /* 0x000fc40005000000 */
[----:B------:R-:W-:Y:S02]  /*0bb0*/  SEL R3, R4, R3, !P2 ;  /* 0x0000000304037207 */ /* 0x000fe40005000000 */
[----:B------:R-:W-:Y:S01]  /*0bc0*/  ISETP.NE.U32.AND P5, PT, R6, RZ, PT ;  /* 0x000000ff0600720c */ /* 0x000fe20003fa5070 */
[--C-:B------:R-:W-:Y:S01]  /*0bd0*/  IMAD R54, R9, c[0x0][0x184], R78.reuse ;  /* 0x0000610009367a24 */ /* 0x100fe200078e024e */
[----:B------:R-:W-:Y:S01]  /*0be0*/  ISETP.GE.AND P2, PT, R77, c[0x0][0x180], PT ;  /* 0x000060004d007a0c */ /* 0x000fe20003f46270 */
[----:B------:R-:W-:Y:S01]  /*0bf0*/  IMAD R56, R3, c[0x0][0x184], R78 ;  /* 0x0000610003387a24 */ /* 0x000fe200078e024e */
[----:B------:R-:W-:Y:S01]  /*0c00*/  SEL R6, R2, RZ, !P3 ;  /* 0x000000ff02067207 */ /* 0x000fe20005800000 */
[-C--:B------:R-:W-:Y:S01]  /*0c10*/  IMAD.WIDE R16, R54, R71.reuse, c[0x0][0x160] ;  /* 0x0000580036107625 */ /* 0x080fe200078e0247 */
[----:B------:R-:W-:Y:S02]  /*0c20*/  ISETP.GT.U32.AND P6, PT, R11, R84, PT ;  /* 0x000000540b00720c */ /* 0x000fe40003fc4070 */
[----:B------:R-:W-:Y:S01]  /*0c30*/  ISETP.GE.AND P3, PT, R75, c[0x0][0x180], PT ;  /* 0x000060004b007a0c */ /* 0x000fe20003f66270 */
[----:B------:R-:W-:Y:S01]  /*0c40*/  IMAD.WIDE R14, R56, R71, c[0x0][0x160] ;  /* 0x00005800380e7625 */ /* 0x000fe200078e0247 */
[----:B------:R-:W-:Y:S01]  /*0c50*/  SEL R4, R2, RZ, !P2 ;  /* 0x000000ff02047207 */ /* 0x000fe20005000000 */
[----:B------:R1:W-:Y:S01]  /*0c60*/  LDGSTS.E.BYPASS.LTC128B.128 [R76], [R16.64], P4 ;  /* 0x00000000104c7fae */ /* 0x0003e2000a101d4a */
[----:B------:R-:W-:-:S02]  /*0c70*/  ISETP.NE.U32.AND P2, PT, R6, RZ, PT ;  /* 0x000000ff0600720c */ /* 0x000fc40003f45070 */
[----:B------:R-:W-:Y:S01]  /*0c80*/  ISETP.GE.AND P1, PT, R69, RZ, PT ;  /* 0x000000ff4500720c */ /* 0x000fe20003f26270 */
[----:B------:R2:W-:Y:S01]  /*0c90*/  LDGSTS.E.BYPASS.LTC128B.128 [R76+0x400], [R14.64], P4 ;  /* 0x004000000e4c7fae */ /* 0x0005e2000a101d4a */
[----:B------:R-:W-:Y:S02]  /*0ca0*/  SEL R6, R2, RZ, !P3 ;  /* 0x000000ff02067207 */ /* 0x000fe40005800000 */
[----:B------:R-:W-:Y:S01]  /*0cb0*/  ISETP.NE.AND P3, PT, RZ, c[0x0][0x17c], PT ;  /* 0x00005f00ff007a0c */ /* 0x000fe20003f65270 */
[----:B------:R-:W-:Y:S01]  /*0cc0*/  @!P6 IMAD.IADD R84, R84, 0x1, -R11 ;  /* 0x000000015454e824 */ /* 0x000fe200078e0a0b */
[C---:B------:R-:W-:Y:S01]  /*0cd0*/  LOP3.LUT R74, R79.reuse, R0, RZ, 0x3c, !PT ;  /* 0x000000004f4a7212 */ /* 0x040fe200078e3cff */
[----:B------:R-:W0:Y:S01]  /*0ce0*/  LDGDEPBAR ;  /* 0x00000000000079af */ /* 0x000e220000000000 */
[----:B------:R-:W-:Y:S02]  /*0cf0*/  IADD3 R73, R79, 0x18, RZ ;  /* 0x000000184f497810 */ /* 0x000fe40007ffe0ff */
[----:B------:R-:W-:Y:S01]  /*0d00*/  ISETP.NE.U32.AND P6, PT, R4, RZ, PT ;  /* 0x000000ff0400720c */ /* 0x000fe20003fc5070 */
[----:B------:R-:W-:Y:S01]  /*0d10*/  IMAD.SHL.U32 R74, R74, 0x8, RZ ;  /* 0x000000084a4a7824 */ /* 0x000fe200078e00ff */
[----:B------:R-:W-:Y:S01]  /*0d20*/  ISETP.GT.AND P4, PT, R107, 0x7f, PT ;  /* 0x0000007f6b00780c */ /* 0x000fe20003f84270 */
[----:B------:R-:W-:Y:S01]  /*0d30*/  @!P1 IMAD.MOV R84, RZ, RZ, -R84 ;  /* 0x000000ffff549224 */ /* 0x000fe200078e0a54 */
[----:B------:R-:W-:-:S02]  /*0d40*/  ISETP.NE.U32.AND P1, PT, R6, RZ, PT ;  /* 0x000000ff0600720c */ /* 0x000fc40003f25070 */
[----:B------:R-:W-:Y:S02]  /*0d50*/  LOP3.LUT R74, R74, 0x38, RZ, 0xc0, !PT ;  /* 0x000000384a4a7812 */ /* 0x000fe400078ec0ff */
[----:B------:R-:W-:Y:S02]  /*0d60*/  @!P3 LOP3.LUT R84, RZ, c[0x0][0x17c], RZ, 0x33, !PT ;  /* 0x00005f00ff54ba12 */ /* 0x000fe400078e33ff */
[----:B------:R-:W-:Y:S01]  /*0d70*/  ISETP.GE.AND P3, PT, R73, c[0x0][0x180], PT ;  /* 0x0000600049007a0c */ /* 0x000fe20003f66270 */
[C---:B------:R-:W-:Y:S01]  /*0d80*/  IMAD R74, R79.reuse, 0x40, R74 ;  /* 0x000000404f4a7824 */ /* 0x040fe200078e024a */
[----:B------:R-:W-:Y:S01]  /*0d90*/  SEL R3, RZ, 0x10, !P4 ;  /* 0x00000010ff037807 */ /* 0x000fe20006000000 */
[C---:B------:R-:W-:Y:S01]  /*0da0*/  IMAD R84, R79.reuse, c[0x0][0x188], R84 ;  /* 0x000062004f547a24 */ /* 0x040fe200078e0254 */
[----:B------:R-:W-:Y:S01]  /*0db0*/  SEL R2, R2, RZ, !P3 ;  /* 0x000000ff02027207 */ /* 0x000fe20005800000 */
[----:B------:R-:W-:Y:S01]  /*0dc0*/  IMAD.SHL.U32 R74, R74, 0x2, RZ ;  /* 0x000000024a4a7824 */ /* 0x000fe200078e00ff */
[----:B------:R-:W-:Y:S01]  /*0dd0*/  ISETP.GE.AND P3, PT, R78, UR4, PT ;  /* 0x000000044e007c0c */ /* 0x000fe2000bf66270 */
[----:B------:R-:W-:Y:S01]  /*0de0*/  IMAD.WIDE R18, R84, R71, c[0x0][0x168] ;  /* 0x00005a0054127625 */ /* 0x000fe200078e0247 */
[----:B------:R-:W-:-:S03]  /*0df0*/  ISETP.GE.AND P4, PT, R79, UR6, PT ;  /* 0x000000064f007c0c */ /* 0x000fc6000bf86270 */
[C---:B------:R-:W-:Y:S01]  /*0e00*/  IMAD R86, R93.reuse, 0x8, R84 ;  /* 0x000000085d567824 */ /* 0x040fe200078e0254 */
[----:B------:R3:W-:Y:S01]  /*0e10*/  LDGSTS.E.BYPASS.LTC128B.128 [R74+0x2800], [R18.64], P2 ;  /* 0x02800000124a7fae */ /* 0x0007e20009101d4a */
[----:B------:R-:W-:Y:S02]  /*0e20*/  ISETP.NE.U32.AND P2, PT, R2, RZ, PT ;  /* 0x000000ff0200720c */ /* 0x000fe40003f45070 */
[----:B------:R-:W-:Y:S01]  /*0e30*/  IMAD R88, R93, 0x8, R86 ;  /* 0x000000085d587824 */ /* 0x000fe200078e0256 */
[----:B------:R-:W-:Y:S01]  /*0e40*/  SEL R2, R3, RZ, !P3 ;  /* 0x000000ff03027207 */ /* 0x000fe20005800000 */
[-C--:B------:R-:W-:Y:S01]  /*0e50*/  IMAD.WIDE R12, R86, R71.reuse, c[0x0][0x168] ;  /* 0x00005a00560c7625 */ /* 0x080fe200078e0247 */
[----:B------:R-:W-:Y:S02]  /*0e60*/  ISETP.GE.AND P3, PT, R77, UR6, PT ;  /* 0x000000064d007c0c */ /* 0x000fe4000bf66270 */
[----:B------:R-:W-:Y:S01]  /*0e70*/  SEL R4, R5, RZ, !P4 ;  /* 0x000000ff05047207 */ /* 0x000fe20006000000 */
[----:B------:R-:W-:Y:S01]  /*0e80*/  IMAD R90, R93, 0x8, R88 ;  /* 0x000000085d5a7824 */ /* 0x000fe200078e0258 */
[----:B------:R1:W-:Y:S01]  /*0e90*/  LDGSTS.E.BYPASS.LTC128B.128 [R74+0x2c00], [R12.64], P6 ;  /* 0x02c000000c4a7fae */ /* 0x0003e2000b101d4a */
[----:B------:R-:W-:Y:S01]  /*0ea0*/  IMAD.WIDE R10, R88, R71, c[0x0][0x168] ;  /* 0x00005a00580a7625 */ /* 0x000fe200078e0247 */
[----:B------:R-:W-:-:S02]  /*0eb0*/  ISETP.NE.U32.AND P4, PT, R2, RZ, PT ;  /* 0x000000ff0200720c */ /* 0x000fc40003f85070 */
[----:B------:R-:W-:Y:S01]  /*0ec0*/  SEL R2, R5, RZ, !P3 ;  /* 0x000000ff05027207 */ /* 0x000fe20005800000 */
[----:B------:R-:W-:Y:S01]  /*0ed0*/  IMAD.WIDE R8, R90, R71, c[0x0][0x168] ;  /* 0x00005a005a087625 */ /* 0x000fe200078e0247 */
[----:B------:R2:W-:Y:S01]  /*0ee0*/  LDGSTS.E.BYPASS.LTC128B.128 [R74+0x3000], [R10.64], P1 ;  /* 0x030000000a4a7fae */ /* 0x0005e20008901d4a */
[----:B------:R-:W-:Y:S02]  /*0ef0*/  ISETP.GE.AND P1, PT, R75, UR6, PT ;  /* 0x000000064b007c0c */ /* 0x000fe4000bf26270 */
[----:B------:R-:W-:Y:S01]  /*0f00*/  ISETP.NE.U32.AND P3, PT, R2, RZ, PT ;  /* 0x000000ff0200720c */ /* 0x000fe20003f65070 */
[----:B------:R2:W-:Y:S01]  /*0f10*/  LDGSTS.E.BYPASS.LTC128B.128 [R74+0x3400], [R8.64], P2 ;  /* 0x03400000084a7fae */ /* 0x0005e20009101d4a */
[----:B------:R-:W-:Y:S01]  /*0f20*/  SEL R2, R5, RZ, !P1 ;  /* 0x000000ff05027207 */ /* 0x000fe20004800000 */
[----:B------:R-:W-:Y:S01]  /*0f30*/  IMAD.SHL.U32 R93, R93, 0x20, RZ ;  /* 0x000000205d5d7824 */ /* 0x000fe200078e00ff */
[----:B------:R-:W-:Y:S01]  /*0f40*/  ISETP.GE.AND P2, PT, R73, UR6, PT ;  /* 0x0000000649007c0c */ /* 0x000fe2000bf46270 */
[----:B------:R-:W0:Y:S04]  /*0f50*/  LDGDEPBAR ;  /* 0x00000000000079af */ /* 0x000e280000000000 */
[----:B------:R-:W-:Y:S01]  /*0f60*/  BAR.SYNC.DEFER_BLOCKING 0x0 ;  /* 0x0000000000007b1d */ /* 0x000fe20000010000 */
[----:B------:R-:W-:Y:S01]  /*0f70*/  ISETP.NE.U32.AND P1, PT, R2, RZ, PT ;  /* 0x000000ff0200720c */ /* 0x000fe20003f25070 */
[----:B---3--:R-:W-:Y:S01]  /*0f80*/  IMAD.WIDE R18, R93, 0x2, R18 ;  /* 0x000000025d127825 */ /* 0x008fe200078e0212 */
[----:B------:R-:W-:-:S02]  /*0f90*/  SEL R2, R5, RZ, !P2 ;  /* 0x000000ff05027207 */ /* 0x000fc40005000000 */
[----:B------:R-:W-:Y:S02]  /*0fa0*/  ISETP.NE.U32.AND P6, PT, R4, RZ, PT ;  /* 0x000000ff0400720c */ /* 0x000fe40003fc5070 */
[----:B------:R-:W-:Y:S01]  /*0fb0*/  ISETP.GE.AND P2, PT, R77, UR5, PT ;  /* 0x000000054d007c0c */ /* 0x000fe2000bf46270 */
[----:B------:R-:W-:-:S03]  /*0fc0*/  IMAD.WIDE R20, R93, 0x2, R18 ;  /* 0x000000025d147825 */ /* 0x000fc600078e0212 */
[----:B------:R-:W-:Y:S01]  /*0fd0*/  SEL R5, R7, RZ, !P2 ;  /* 0x000000ff07057207 */ /* 0x000fe20005000000 */
[----:B-1----:R-:W-:Y:S01]  /*0fe0*/  IMAD.WIDE R12, R93, 0x2, R12 ;  /* 0x000000025d0c7825 */ /* 0x002fe200078e020c */
[----:B------:R-:W-:-:S03]  /*0ff0*/  ISETP.GE.AND P2, PT, R79, UR4, PT ;  /* 0x000000044f007c0c */ /* 0x000fc6000bf46270 */
[----:B--2---:R-:W-:-:S04]  /*1000*/  IMAD.WIDE R10, R93, 0x2, R10 ;  /* 0x000000025d0a7825 */ /* 0x004fc800078e020a */
[----:B------:R-:W-:Y:S01]  /*1010*/  IMAD.WIDE R8, R93, 0x2, R8 ;  /* 0x000000025d087825 */ /* 0x000fe200078e0208 */
[----:B------:R-:W-:Y:S01]  /*1020*/  @!PT LDS RZ, [RZ] ;  /* 0x00000000fffff984 */ /* 0x000fe20000000800 */
[----:B------:R-:W-:Y:S01]  /*1030*/  @!PT LDS RZ, [RZ] ;  /* 0x00000000fffff984 */ /* 0x000fe20000000800 */
[----:B------:R-:W-:Y:S01]  /*1040*/  @!PT LDS RZ, [RZ] ;  /* 0x00000000fffff984 */ /* 0x000fe20000000800 */
[----:B------:R1:W-:Y:S04]  /*1050*/  LDGSTS.E.BYPASS.LTC128B.128 [R76+0x800], [R16.64+0x40], P5 ;  /* 0x00800040104c7fae */ /* 0x0003e8000a901d4a */
[----:B------:R2:W-:Y:S01]  /*1060*/  LDGSTS.E.BYPASS.LTC128B.128 [R76+0xc00], [R14.64+0x40], P5 ;  /* 0x00c000400e4c7fae */ /* 0x0005e2000a901d4a */
[----:B------:R-:W-:-:S03]  /*1070*/  ISETP.GE.AND P5, PT, R79, UR5, PT ;  /* 0x000000054f007c0c */ /* 0x000fc6000bfa6270 */
[----:B------:R-:W0:Y:S01]  /*1080*/  LDGDEPBAR ;  /* 0x00000000000079af */ /* 0x000e220000000000 */
[----:B------:R-:W-:Y:S02]  /*1090*/  SEL R6, R7, RZ, !P5 ;  /* 0x000000ff07067207 */ /* 0x000fe40006800000 */
[----:B------:R-:W-:Y:S01]  /*10a0*/  ISETP.GE.AND P5, PT, R75, UR5, PT ;  /* 0x000000054b007c0c */ /* 0x000fe2000bfa6270 */
[----:B------:R3:W-:Y:S03]  /*10b0*/  LDGSTS.E.BYPASS.LTC128B.128 [R74+0x3800], [R18.64], P6 ;  /* 0x03800000124a7fae */ /* 0x0007e6000b101d4a */
[----:B------:R-:W-:Y:S01]  /*10c0*/  SEL R4, R7, RZ, !P5 ;  /* 0x000000ff07047207 */ /* 0x000fe20006800000 */
[----:B------:R1:W-:Y:S01]  /*10d0*/  LDGSTS.E.BYPASS.LTC128B.128 [R74+0x3c00], [R12.64], P3 ;  /* 0x03c000000c4a7fae */ /* 0x0003e20009901d4a */
[----:B------:R-:W-:Y:S02]  /*10e0*/  ISETP.NE.U32.AND P5, PT, R2, RZ, PT ;  /* 0x000000ff0200720c */ /* 0x000fe40003fa5070 */
[----:B------:R-:W-:Y:S01]  /*10f0*/  SEL R2, R3, RZ, !P2 ;  /* 0x000000ff03027207 */ /* 0x000fe20005000000 */
[----:B------:R2:W-:Y:S01]  /*1100*/  LDGSTS.E.BYPASS.LTC128B.128 [R74+0x4000], [R10.64], P1 ;  /* 0x040000000a4a7fae */ /* 0x0005e20008901d4a */
[----:B------:R-:W-:-:S02]  /*1110*/  ISETP.NE.U32.AND P2, PT, R6, RZ, PT ;  /* 0x000000ff0600720c */ /* 0x000fc40003f45070 */
[----:B------:R-:W-:Y:S02]  /*1120*/  ISETP.NE.U32.AND P1, PT, R5, RZ, PT ;  /* 0x000000ff0500720c */ /* 0x000fe40003f25070 */
[----:B------:R-:W-:Y:S02]  /*1130*/  ISETP.NE.U32.AND P6, PT, R4, RZ, PT ;  /* 0x000000ff0400720c */ /* 0x000fe40003fc5070 */
[----:B------:R-:W-:-:S03]  /*1140*/  ISETP.NE.U32.AND P3, PT, R2, RZ, PT ;  /* 0x000000ff0200720c */ /* 0x000fc60003f65070 */
[----:B------:R2:W-:Y:S01]  /*1150*/  LDGSTS.E.BYPASS.LTC128B.128 [R74+0x4400], [R8.64], P5 ;  /* 0x04400000084a7fae */ /* 0x0005e2000a901d4a */
[----:B------:R-:W-:-:S03]  /*1160*/  ISETP.GE.AND P5, PT, R73, UR5, PT ;  /* 0x0000000549007c0c */ /* 0x000fc6000bfa6270 */
[----:B------:R-:W0:Y:S01]  /*1170*/  LDGDEPBAR ;  /* 0x00000000000079af */ /* 0x000e220000000000 */
[----:B------:R-:W-:-:S03]  /*1180*/  SEL R7, R7, RZ, !P5 ;  /* 0x000000ff07077207 */ /* 0x000fc60006800000 */
[----:B------:R-:W-:Y:S01]  /*1190*/  BAR.SYNC.DEFER_BLOCKING 0x0 ;  /* 0x0000000000007b1d */ /* 0x000fe20000010000 */
[----:B------:R-:W-:Y:S01]  /*11a0*/  ISETP.NE.U32.AND P5, PT, R7, RZ, PT ;  /* 0x000000ff0700720c */ /* 0x000fe20003fa5070 */
[----:B---3--:R-:W-:Y:S01]  /*11b0*/  CS2R R18, SRZ ;  /* 0x0000000000127805 */ /* 0x008fe2000001ff00 */
[----:B-1----:R-:W-:-:S04]  /*11c0*/  IMAD.WIDE R12, R93, 0x2, R12 ;  /* 0x000000025d0c7825 */ /* 0x002fc800078e020c */
[----:B--2---:R-:W-:-:S06]  /*11d0*/  IMAD.WIDE R10, R93, 0x2, R10 ;  /* 0x000000025d0a7825 */ /* 0x004fcc00078e020a */
[----:B------:R-:W-:-:S04]  /*11e0*/  IMAD.WIDE R6, R93, 0x2, R10 ;  /* 0x000000025d067825 */ /* 0x000fc800078e020a */
        /* <DEDUP_REMOVED lines=10> */
[----:B------:R3:W-:Y:S01]  /*1290*/  LDGSTS.E.BYPASS.LTC128B.128 [R74+0x4800], [R20.64], P2 ;  /* 0x04800000144a7fae */ /* 0x0007e20009101d4a */
[----:B------:R-:W-:-:S03]  /*12a0*/  ISETP.GE.AND P2, PT, R75, UR4, PT ;  /* 0x000000044b007c0c */ /* 0x000fc6000bf46270 */
[----:B------:R1:W-:Y:S01]  /*12b0*/  LDGSTS.E.BYPASS.LTC128B.128 [R74+0x4c00], [R12.64], P1 ;  /* 0x04c000000c4a7fae */ /* 0x0003e20008901d4a */
[C---:B------:R-:W-:Y:S02]  /*12c0*/  SEL R2, R3.reuse, RZ, !P2 ;  /* 0x000000ff03027207 */ /* 0x040fe40005000000 */
[----:B------:R-:W-:Y:S01]  /*12d0*/  SEL R3, R3, RZ, !P0 ;  /* 0x000000ff03037207 */ /* 0x000fe20004000000 */
[----:B------:R2:W-:Y:S01]  /*12e0*/  LDGSTS.E.BYPASS.LTC128B.128 [R74+0x5000], [R10.64], P6 ;  /* 0x050000000a4a7fae */ /* 0x0005e2000b101d4a */
[----:B------:R-:W-:Y:S02]  /*12f0*/  ISETP.NE.U32.AND P2, PT, R4, RZ, PT ;  /* 0x000000ff0400720c */ /* 0x000fe40003f45070 */
[----:B------:R-:W-:Y:S01]  /*1300*/  ISETP.NE.U32.AND P1, PT, R2, RZ, PT ;  /* 0x000000ff0200720c */ /* 0x000fe20003f25070 */
[----:B------:R2:W-:Y:S01]  /*1310*/  LDGSTS.E.BYPASS.LTC128B.128 [R74+0x5400], [R8.64], P5 ;  /* 0x05400000084a7fae */ /* 0x0005e2000a901d4a */
[----:B------:R-:W-:Y:S02]  /*1320*/  ISETP.NE.U32.AND P0, PT, R3, RZ, PT ;  /* 0x000000ff0300720c */ /* 0x000fe40003f05070 */
[----:B------:R-:W-:Y:S01]  /*1330*/  SHF.R.U32.HI R2, RZ, 0x5, R0 ;  /* 0x00000005ff027819 */ /* 0x000fe20000011600 */
[----:B------:R-:W0:Y:S01]  /*1340*/  LDGDEPBAR ;  /* 0x00000000000079af */ /* 0x000e220000000000 */
[----:B------:R-:W-:-:S02]  /*1350*/  LOP3.LUT R3, R0, 0xf, RZ, 0xc0, !PT ;  /* 0x0000000f00037812 */ /* 0x000fc400078ec0ff */
[----:B------:R-:W-:Y:S01]  /*1360*/  SGXT.U32 R2, R2, 0x1 ;  /* 0x000000010202781a */ /* 0x000fe20000000000 */
[----:B------:R-:W-:Y:S02]  /*1370*/  BAR.SYNC.DEFER_BLOCKING 0x0 ;  /* 0x0000000000007b1d */ /* 0x000fe40000010000 */
[----:B------:R-:W-:Y:S01]  /*1380*/  IMAD.SHL.U32 R103, R3, 0x40, RZ ;  /* 0x0000004003677824 */ /* 0x000fe200078e00ff */
[----:B------:R-:W-:Y:S01]  /*1390*/  LOP3.LUT R55, R55, R2, RZ, 0xfc, !PT ;  /* 0x0000000237377212 */ /* 0x000fe200078efcff */
[----:B------:R-:W-:Y:S02]  /*13a0*/  IMAD.SHL.U32 R72, R3, 0x80, RZ ;  /* 0x0000008003487824 */ /* 0x000fe400078e00ff */
[----:B---3--:R-:W-:Y:S01]  /*13b0*/  IMAD.WIDE R20, R93, 0x2, R20 ;  /* 0x000000025d147825 */ /* 0x008fe200078e0214 */
[C---:B------:R-:W-:Y:S02]  /*13c0*/  LOP3.LUT R5, R55.reuse, 0x4, RZ, 0xfc, !PT ;  /* 0x0000000437057812 */ /* 0x040fe400078efcff */
[----:B------:R-:W-:Y:S01]  /*13d0*/  LOP3.LUT R2, R55, 0x7, R0, 0x78, !PT ;  /* 0x0000000737027812 */ /* 0x000fe200078e7800 */
[----:B-1----:R-:W-:Y:S01]  /*13e0*/  IMAD.WIDE R12, R93, 0x2, R12 ;  /* 0x000000025d0c7825 */ /* 0x002fe200078e020c */
[----:B------:R-:W-:-:S02]  /*13f0*/  LOP3.LUT R52, R5, 0x7, R0, 0x78, !PT ;  /* 0x0000000705347812 */ /* 0x000fc400078e7800 */
[----:B------:R-:W-:Y:S01]  /*1400*/  CS2R R4, SRZ ;  /* 0x0000000000047805 */ /* 0x000fe2000001ff00 */
[----:B------:R-:W-:Y:S01]  /*1410*/  IMAD.SHL.U32 R105, R2, 0x10, RZ ;  /* 0x0000001002697824 */ /* 0x000fe200078e00ff */
[----:B--2---:R-:W-:Y:S01]  /*1420*/  CS2R R10, SRZ ;  /* 0x00000000000a7805 */ /* 0x004fe2000001ff00 */
[----:B------:R-:W-:Y:S02]  /*1430*/  IMAD R44, R52, 0x8, R103 ;  /* 0x00000008342c7824 */ /* 0x000fe400078e0267 */
[----:B------:R-:W-:Y:S01]  /*1440*/  IMAD.WIDE R8, R93, 0x2, R8 ;  /* 0x000000025d087825 */ /* 0x000fe200078e0208 */
[----:B------:R-:W-:-:S03]  /*1450*/  LOP3.LUT R40, R105, R72, RZ, 0xfc, !PT ;  /* 0x0000004869287212 */ /* 0x000fc600078efcff */
[----:B------:R-:W-:Y:S01]  /*1460*/  IMAD.SHL.U32 R44, R44, 0x2, RZ ;  /* 0x000000022c2c7824 */ /* 0x000fe200078e00ff */
[----:B------:R-:W-:Y:S01]  /*1470*/  @!PT LDS RZ, [RZ] ;  /* 0x00000000fffff984 */ /* 0x000fe20000000800 */
[----:B------:R-:W-:Y:S01]  /*1480*/  @!PT LDS RZ, [RZ] ;  /* 0x00000000fffff984 */ /* 0x000fe20000000800 */
[----:B------:R-:W-:Y:S01]  /*1490*/  @!PT LDS RZ, [RZ] ;  /* 0x00000000fffff984 */ /* 0x000fe20000000800 */
[----:B------:R1:W-:Y:S04]  /*14a0*/  LDGSTS.E.BYPASS.LTC128B.128 [R76+0x1800], [R16.64+0xc0], P4 ;  /* 0x018000c0104c7fae */ /* 0x0003e8000a101d4a */
[----:B------:R2:W-:Y:S04]  /*14b0*/  LDGSTS.E.BYPASS.LTC128B.128 [R76+0x1c00], [R14.64+0xc0], P4 ;  /* 0x01c000c00e4c7fae */ /* 0x0005e8000a101d4a */
[----:B------:R-:W0:Y:S04]  /*14c0*/  LDGDEPBAR ;  /* 0x00000000000079af */ /* 0x000e280000000000 */
[----:B------:R3:W-:Y:S04]  /*14d0*/  LDGSTS.E.BYPASS.LTC128B.128 [R74+0x5800], [R20.64], P3 ;  /* 0x05800000144a7fae */ /* 0x0007e80009901d4a */
[----:B------:R3:W-:Y:S04]  /*14e0*/  LDGSTS.E.BYPASS.LTC128B.128 [R74+0x5c00], [R12.64], P2 ;  /* 0x05c000000c4a7fae */ /* 0x0007e80009101d4a */
[----:B------:R3:W-:Y:S04]  /*14f0*/  LDGSTS.E.BYPASS.LTC128B.128 [R74+0x6000], [R6.64], P1 ;  /* 0x06000000064a7fae */ /* 0x0007e80008901d4a */
[----:B------:R3:W-:Y:S01]  /*1500*/  LDGSTS.E.BYPASS.LTC128B.128 [R74+0x6400], [R8.64], P0 ;  /* 0x06400000084a7fae */ /* 0x0007e20008101d4a */
[----:B------:R-:W-:Y:S01]  /*1510*/  ISETP.GE.AND P0, PT, R107, 0x20, PT ;  /* 0x000000206b00780c */ /* 0x000fe20003f06270 */
[----:B-1----:R-:W-:-:S02]  /*1520*/  CS2R R16, SRZ ;  /* 0x0000000000107805 */ /* 0x002fc4000001ff00 */
[----:B------:R-:W0:Y:S01]  /*1530*/  LDGDEPBAR ;  /* 0x00000000000079af */ /* 0x000e220000000000 */
[----:B--2---:R-:W-:Y:S01]  /*1540*/  CS2R R14, SRZ ;  /* 0x00000000000e7805 */ /* 0x004fe2000001ff00 */
[----:B---3--:R-:W-:Y:S01]  /*1550*/  CS2R R20, SRZ ;  /* 0x0000000000147805 */ /* 0x008fe2000001ff00 */
[----:B------:R-:W-:Y:S01]  /*1560*/  LOP3.LUT R12, R58, R103, RZ, 0xfc, !PT ;  /* 0x000000673a0c7212 */ /* 0x000fe200078efcff */
[----:B------:R-:W-:Y:S01]  /*1570*/  CS2R R6, SRZ ;  /* 0x0000000000067805 */ /* 0x000fe2000001ff00 */
[----:B------:R-:W-:Y:S01]  /*1580*/  CS2R R8, SRZ ;  /* 0x0000000000087805 */ /* 0x000fe2000001ff00 */
[----:B------:R-:W-:-:S04]  /*1590*/  DEPBAR.LE SB0, 0x6 ;  /* 0x000081800000791a */ /* 0x000fc80000000000 */
[----:B------:R-:W-:Y:S06]  /*15a0*/  BAR.SYNC.DEFER_BLOCKING 0x0 ;  /* 0x0000000000007b1d */ /* 0x000fec0000010000 */
[----:B------:R-:W1:Y:S04]  /*15b0*/  LDSM.16.M88.4 R36, [R12] ;  /* 0x000000000c24783b */ /* 0x000e680000000200 */
[----:B------:R2:W3:Y:S04]  /*15c0*/  LDSM.16.M88.4 R48, [R12+0x400] ;  /* 0x000400000c30783b */ /* 0x0004e80000000200 */
[----:B------:R-:W1:Y:S04]  /*15d0*/  LDSM.16.MT88.4 R40, [R40+0x2800] ;  /* 0x002800002828783b */ /* 0x000e680000004200 */
[----:B------:R-:W1:Y:S01]  /*15e0*/  LDSM.16.MT88.4 R44, [R44+0x2800] ;  /* 0x002800002c2c783b */ /* 0x000e620000004200 */
[----:B--2---:R-:W-:Y:S01]  /*15f0*/  CS2R R12, SRZ ;  /* 0x00000000000c7805 */ /* 0x004fe2000001ff00 */
[----:B------:R-:W-:Y:S05]  /*1600*/  @!P0 BRA `(.L_x_0) ;  /* 0x00000af000008947 */ /* 0x000fea0003800000 */
[----:B------:R-:W-:Y:S01]  /*1610*/  SHF.R.S32.HI R99, RZ, 0x1f, R54 ;  /* 0x0000001fff637819 */ /* 0x000fe20000011436 */
[----:B------:R-:W-:Y:S01]  /*1620*/  IMAD.IADD R103, R58, 0x1, R103 ;  /* 0x000000013a677824 */ /* 0x000fe200078e0267 */
[----:B------:R-:W-:Y:S01]  /*1630*/  LEA R98, P0, R54, c[0x0][0x160], 0x1 ;  /* 0x0000580036627a11 */ /* 0x000fe200078008ff */
[----:B------:R-:W-:Y:S01]  /*1640*/  IMAD.SHL.U32 R5, R3, 0x40, RZ ;  /* 0x0000004003057824 */ /* 0x000fe200078e00ff */
[----:B------:R-:W-:Y:S01]  /*1650*/  IADD3 R4, R60, 0x2, RZ ;  /* 0x000000023c047810 */ /* 0x000fe20007ffe0ff */
[----:B------:R-:W-:Y:S01]  /*1660*/  IMAD.SHL.U32 R106, R52, 0x10, RZ ;  /* 0x00000010346a7824 */ /* 0x000fe200078e00ff */
[----:B------:R-:W-:Y:S01]  /*1670*/  LEA.HI.X R99, R54, c[0x0][0x164], R99, 0x1, P0 ;  /* 0x0000590036637a11 */ /* 0x000fe200000f0c63 */
[----:B------:R-:W-:Y:S01]  /*1680*/  IMAD R2, R2, 0x8, R5 ;  /* 0x0000000802027824 */ /* 0x000fe200078e0205 */
[----:B------:R-:W-:Y:S01]  /*1690*/  SHF.R.S32.HI R94, RZ, 0x1f, R93 ;  /* 0x0000001fff5e7819 */ /* 0x000fe2000001145d */
[----:B------:R-:W-:Y:S01]  /*16a0*/  IMAD.MOV.U32 R102, RZ, RZ, 0x3800 ;  /* 0x00003800ff667424 */ /* 0x000fe200078e00ff */
[----:B------:R-:W-:Y:S01]  /*16b0*/  IADD3 R55, R55, 0x4, RZ ;  /* 0x0000000437377810 */ /* 0x000fe20007ffe0ff */
[----:B------:R-:W-:Y:S01]  /*16c0*/  IMAD.MOV.U32 R101, RZ, RZ, 0x800 ;  /* 0x00000800ff657424 */ /* 0x000fe200078e00ff */
[----:B------:R-:W-:Y:S01]  /*16d0*/  SHF.R.S32.HI R97, RZ, 0x1f, R56 ;  /* 0x0000001fff617819 */ /* 0x000fe20000011438 */
[----:B------:R-:W-:Y:S01]  /*16e0*/  IMAD.MOV.U32 R100, RZ, RZ, 0x1 ;  /* 0x00000001ff647424 */ /* 0x000fe200078e00ff */
[----:B------:R-:W-:Y:S01]  /*16f0*/  LEA R96, P1, R56, c[0x0][0x160], 0x1 ;  /* 0x0000580038607a11 */ /* 0x000fe200078208ff */
[----:B------:R-:W-:Y:S01]  /*1700*/  IMAD.MOV.U32 R68, RZ, RZ, RZ ;  /* 0x000000ffff447224 */ /* 0x000fe200078e00ff */
[C---:B------:R-:W-:Y:S01]  /*1710*/  LEA R95, P0, R93.reuse, c[0x0][0x168], 0x3 ;  /* 0x00005a005d5f7a11 */ /* 0x040fe200078018ff */
[----:B------:R-:W-:Y:S01]  /*1720*/  CS2R R8, SRZ ;  /* 0x0000000000087805 */ /* 0x000fe2000001ff00 */
[----:B------:R-:W-:Y:S01]  /*1730*/  LOP3.LUT R4, R4, R53, RZ, 0x3c, !PT ;  /* 0x0000003504047212 */ /* 0x000fe200078e3cff */
[----:B------:R-:W-:Y:S01]  /*1740*/  IMAD.MOV.U32 R53, RZ, RZ, 0x2800 ;  /* 0x00002800ff357424 */ /* 0x000fe200078e00ff */
[----:B------:R-:W-:Y:S01]  /*1750*/  SHF.R.S32.HI R6, RZ, 0x1f, R107 ;  /* 0x0000001fff067819 */ /* 0x000fe2000001146b */
[----:B------:R-:W-:Y:S01]  /*1760*/  CS2R R10, SRZ ;  /* 0x00000000000a7805 */ /* 0x000fe2000001ff00 */
[----:B------:R-:W-:Y:S01]  /*1770*/  SHF.L.U64.HI R92, R93, 0x1, R94 ;  /* 0x000000015d5c7819 */ /* 0x000fe2000001025e */
[----:B------:R-:W-:Y:S01]  /*1780*/  IMAD R3, R3, 0x4, R4 ;  /* 0x0000000403037824 */ /* 0x000fe200078e0204 */
[----:B------:R-:W-:Y:S01]  /*1790*/  LOP3.LUT R0, R55, 0x7, R0, 0x78, !PT ;  /* 0x0000000737007812 */ /* 0x000fe200078e7800 */
[----:B------:R-:W-:Y:S01]  /*17a0*/  CS2R R12, SRZ ;  /* 0x00000000000c7805 */ /* 0x000fe2000001ff00 */
[----:B------:R-:W-:Y:S01]  /*17b0*/  LEA.HI.X R97, R56, c[0x0][0x164], R97, 0x1, P1 ;  /* 0x0000590038617a11 */ /* 0x000fe200008f0c61 */
[----:B------:R-:W-:Y:S01]  /*17c0*/  CS2R R14, SRZ ;  /* 0x00000000000e7805 */ /* 0x000fe2000001ff00 */
[C---:B------:R-:W-:Y:S01]  /*17d0*/  LEA.HI.X R94, R93.reuse, c[0x0][0x16c], R94, 0x3, P0 ;  /* 0x00005b005d5e7a11 */ /* 0x040fe200000f1c5e */
[----:B------:R-:W-:Y:S01]  /*17e0*/  IMAD R0, R0, 0x8, R5 ;  /* 0x0000000800007824 */ /* 0x000fe200078e0205 */
[----:B------:R-:W-:Y:S01]  /*17f0*/  SHF.R.S32.HI R91, RZ, 0x1f, R90 ;  /* 0x0000001fff5b7819 */ /* 0x000fe2000001145a */
[----:B------:R-:W-:Y:S01]  /*1800*/  IMAD.SHL.U32 R93, R93, 0x2, RZ ;  /* 0x000000025d5d7824 */ /* 0x000fe200078e00ff */
[----:B------:R-:W-:Y:S01]  /*1810*/  SHF.R.S32.HI R89, RZ, 0x1f, R88 ;  /* 0x0000001fff597819 */ /* 0x000fe20000011458 */
[----:B------:R-:W-:Y:S01]  /*1820*/  CS2R R4, SRZ ;  /* 0x0000000000047805 */ /* 0x000fe2000001ff00 */
[----:B------:R-:W-:Y:S01]  /*1830*/  SHF.R.S32.HI R87, RZ, 0x1f, R86 ;  /* 0x0000001fff577819 */ /* 0x000fe20000011456 */
[----:B------:R-:W-:Y:S01]  /*1840*/  CS2R R16, SRZ ;  /* 0x0000000000107805 */ /* 0x000fe2000001ff00 */
[----:B------:R-:W-:Y:S01]  /*1850*/  SHF.R.S32.HI R85, RZ, 0x1f, R84 ;  /* 0x0000001fff557819 */ /* 0x000fe20000011454 */
[----:B------:R-:W-:Y:S01]  /*1860*/  CS2R R18, SRZ ;  /* 0x0000000000127805 */ /* 0x000fe2000001ff00 */
[----:B------:R-:W-:Y:S01]  /*1870*/  IADD3 R96, P1, R96, 0x100, RZ ;  /* 0x0000010060607810 */ /* 0x000fe20007f3e0ff */
[----:B------:R-:W-:Y:S01]  /*1880*/  CS2R R20, SRZ ;  /* 0x0000000000147805 */ /* 0x000fe2000001ff00 */
[----:B------:R-:W-:Y:S01]  /*1890*/  IADD3 R98, P0, R98, 0x100, RZ ;  /* 0x0000010062627810 */ /* 0x000fe20007f1e0ff */
[----:B------:R-:W-:Y:S01]  /*18a0*/  CS2R R22, SRZ ;  /* 0x0000000000167805 */ /* 0x000fe2000001ff00 */
[----:B------:R-:W-:Y:S01]  /*18b0*/  LEA.HI R107, R6, R107, RZ, 0x5 ;  /* 0x0000006b066b7211 */ /* 0x000fe200078f28ff */
[----:B------:R-:W-:Y:S01]  /*18c0*/  CS2R R24, SRZ ;  /* 0x0000000000187805 */ /* 0x000fe2000001ff00 */
[C---:B------:R-:W-:Y:S01]  /*18d0*/  SHF.L.U64.HI R91, R90.reuse, 0x1, R91 ;  /* 0x000000015a5b7819 */ /* 0x040fe2000001025b */
[----:B------:R-:W-:Y:S01]  /*18e0*/  IMAD.SHL.U32 R90, R90, 0x2, RZ ;  /* 0x000000025a5a7824 */ /* 0x000fe200078e00ff */
[C---:B------:R-:W-:Y:S01]  /*18f0*/  SHF.L.U64.HI R89, R88.reuse, 0x1, R89 ;  /* 0x0000000158597819 */ /* 0x040fe20000010259 */
[----:B------:R-:W-:Y:S01]  /*1900*/  IMAD.SHL.U32 R88, R88, 0x2, RZ ;  /* 0x0000000258587824 */ /* 0x000fe200078e00ff */
[C---:B------:R-:W-:Y:S01]  /*1910*/  SHF.L.U64.HI R87, R86.reuse, 0x1, R87 ;  /* 0x0000000156577819 */ /* 0x040fe20000010257 */
[----:B------:R-:W-:Y:S01]  /*1920*/  IMAD.SHL.U32 R86, R86, 0x2, RZ ;  /* 0x0000000256567824 */ /* 0x000fe200078e00ff */
[C---:B------:R-:W-:Y:S01]  /*1930*/  SHF.L.U64.HI R85, R84.reuse, 0x1, R85 ;  /* 0x0000000154557819 */ /* 0x040fe20000010255 */
[----:B------:R-:W-:Y:S01]  /*1940*/  IMAD.SHL.U32 R84, R84, 0x2, RZ ;  /* 0x0000000254547824 */ /* 0x000fe200078e00ff */
[----:B------:R-:W-:Y:S01]  /*1950*/  IADD3 R104, R103, 0xc00, RZ ;  /* 0x00000c0067687810 */ /* 0x000fe20007ffe0ff */
[----:B------:R-:W-:Y:S01]  /*1960*/  CS2R R6, SRZ ;  /* 0x0000000000067805 */ /* 0x000fe2000001ff00 */
[----:B------:R-:W-:Y:S01]  /*1970*/  LOP3.LUT R105, R105, 0x3800, RZ, 0xfc, !PT ;  /* 0x0000380069697812 */ /* 0x000fe200078efcff */
[----:B------:R-:W-:Y:S01]  /*1980*/  CS2R R26, SRZ ;  /* 0x00000000001a7805 */ /* 0x000fe2000001ff00 */
[----:B------:R-:W-:Y:S01]  /*1990*/  CS2R R28, SRZ ;  /* 0x00000000001c7805 */ /* 0x000fe2000001ff00 */
[----:B------:R-:W-:Y:S01]  /*19a0*/  CS2R R30, SRZ ;  /* 0x00000000001e7805 */ /* 0x000fe2000001ff00 */
[----:B------:R-:W-:Y:S01]  /*19b0*/  CS2R R32, SRZ ;  /* 0x0000000000207805 */ /* 0x000fe2000001ff00 */
[----:B------:R-:W-:Y:S01]  /*19c0*/  CS2R R34, SRZ ;  /* 0x0000000000227805 */ /* 0x000fe2000001ff00 */
[----:B------:R-:W-:Y:S01]  /*19d0*/  LOP3.LUT R106, R106, 0x3800, RZ, 0xfc, !PT ;  /* 0x000038006a6a7812 */ /* 0x000fe200078efcff */
[----:B------:R-:W-:Y:S01]  /*19e0*/  IMAD.X R97, RZ, RZ, R97, P1 ;  /* 0x000000ffff617224 */ /* 0x000fe200008e0661 */
[----:B------:R-:W-:Y:S01]  /*19f0*/  LOP3.LUT R103, R103, 0x800, RZ, 0xfc, !PT ;  /* 0x0000080067677812 */ /* 0x000fe200078efcff */
[----:B------:R-:W-:Y:S01]  /*1a00*/  IMAD.X R99, RZ, RZ, R99, P0 ;  /* 0x000000ffff637224 */ /* 0x000fe200000e0663 */
[----:B------:R-:W-:Y:S01]  /*1a10*/  SHF.R.S32.HI R107, RZ, 0x5, R107 ;  /* 0x00000005ff6b7819 */ /* 0x000fe2000001146b */
[----:B------:R-:W-:Y:S01]  /*1a20*/  IMAD.SHL.U32 R3, R3, 0x8, RZ ;  /* 0x0000000803037824 */ /* 0x000fe200078e00ff */
[----:B------:R-:W-:-:S02]  /*1a30*/  UIADD3 UR9, UR9, -0x80, URZ ;  /* 0xffffff8009097890 */ /* 0x000fc4000fffe03f */
[----:B------:R-:W-:Y:S02]  /*1a40*/  UMOV UR8, URZ ;  /* 0x0000003f00087c82 */ /* 0x000fe40008000000 */
[----:B------:R-:W-:Y:S02]  /*1a50*/  UMOV UR7, 0x4 ;  /* 0x0000000400077882 */ /* 0x000fe40000000000 */
[----:B------:R-:W-:-:S02]  /*1a60*/  UMOV UR6, URZ ;  /* 0x0000003f00067c82 */ /* 0x000fc40008000000 */
.L_x_1:
[C---:B-12--5:R-:W5:Y:S01]  /*1a70*/  HMMA.16816.F32 R4, R36.reuse, R40, R4 ;  /* 0x000000282404723c */ /* 0x066f620000001804 */
[----:B------:R-:W-:Y:S04]  /*1a80*/  UIMAD.WIDE.U32 UR4, UR7, -0x33333333, URZ ;  /* 0xcccccccd070478a5 */ /* 0x000fe8000f8e003f */
[--C-:B------:R-:W-:Y:S01]  /*1a90*/  IMAD R56, R2, 0x2, R53.reuse ;  /* 0x0000000202387824 */ /* 0x100fe200078e0235 */
[----:B------:R-:W-:Y:S01]  /*1aa0*/  ISETP.GE.AND P1, PT, R78, UR9, PT ;  /* 0x000000094e007c0c */ /* 0x000fe2000bf26270 */
[----:B------:R-:W-:Y:S01]  /*1ab0*/  IMAD R60, R0, 0x2, R53 ;  /* 0x00000002003c7824 */ /* 0x000fe200078e0235 */
[C---:B------:R-:W5:Y:S01]  /*1ac0*/  HMMA.16816.F32 R8, R36.reuse, R42, R8 ;  /* 0x0000002a2408723c */ /* 0x040f620000001808 */
[----:B------:R-:W-:Y:S02]  /*1ad0*/  USHF.R.U32.HI UR5, URZ, 0x2, UR5 ;  /* 0x000000023f057899 */ /* 0x000fe40008011605 */
[----:B------:R-:W-:Y:S01]  /*1ae0*/  LDSM.16.MT88.4 R56, [R56+0x800] ;  /* 0x000800003838783b */ /* 0x000fe20000004200 */
[----:B------:R-:W-:Y:S01]  /*1af0*/  IMAD R68, R3, 0x2, R68 ;  /* 0x0000000203447824 */ /* 0x000fe200078e0244 */
[----:B------:R-:W-:Y:S01]  /*1b00*/  ISETP.LE.AND P0, PT, R107, UR7, PT ;  /* 0x000000076b007c0c */ /* 0x000fe2000bf03270 */
[----:B------:R-:W-:Y:S01]  /*1b10*/  UIMAD UR4, UR5, -0x2800, UR8 ;  /* 0xffffd800050478a4 */ /* 0x000fe2000f8e0208 */
[----:B------:R-:W-:Y:S01]  /*1b20*/  SEL R114, RZ, 0x10, P1 ;  /* 0x00000010ff727807 */ /* 0x000fe20000800000 */
[C---:B------:R-:W5:Y:S01]  /*1b30*/  HMMA.16816.F32 R12, R36.reuse, R44, R12 ;  /* 0x0000002c240c723c */ /* 0x040f62000000180c */
[----:B------:R-:W1:Y:S02]  /*1b40*/  LDSM.16.M88.4 R52, [R68] ;  /* 0x000000004434783b */ /* 0x000e640000000200 */
[----:B------:R-:W-:Y:S01]  /*1b50*/  ISETP.GE.AND P2, PT, R79, UR9, PT ;  /* 0x000000094f007c0c */ /* 0x000fe2000bf46270 */
[----:B------:R-:W-:Y:S01]  /*1b60*/  UIMAD UR5, UR5, -0x5000, UR6 ;  /* 0xffffb000050578a4 */ /* 0x000fe2000f8e0206 */
[----:B------:R-:W-:Y:S01]  /*1b70*/  SEL R114, R114, RZ, !P0 ;  /* 0x000000ff72727207 */ /* 0x000fe20004000000 */
[----:B------:R-:W-:Y:S01]  /*1b80*/  IMAD.HI.U32 R109, R100, -0x33333333, RZ ;  /* 0xcccccccd646d7827 */ /* 0x000fe200078e00ff */
[----:B------:R-:W1:Y:S01]  /*1b90*/  LDSM.16.MT88.4 R60, [R60+0x800] ;  /* 0x000800003c3c783b */ /* 0x000e620000004200 */
[----:B------:R-:W5:Y:S01]  /*1ba0*/  HMMA.16816.F32 R16, R36, R46, R16 ;  /* 0x0000002e2410723c */ /* 0x000f620000001810 */
[----:B------:R-:W-:Y:S02]  /*1bb0*/  SEL R117, RZ, 0x10, P2 ;  /* 0x00000010ff757807 */ /* 0x000fe40001000000 */
[----:B------:R-:W-:Y:S02]  /*1bc0*/  ISETP.NE.U32.AND P1, PT, R114, RZ, PT ;  /* 0x000000ff7200720c */ /* 0x000fe40003f25070 */
[----:B---3--:R2:W3:Y:S01]  /*1bd0*/  LDSM.16.M88.4 R64, [R68+0x400] ;  /* 0x000400004440783b */ /* 0x0084e20000000200 */
[----:B------:R-:W-:Y:S02]  /*1be0*/  SHF.R.U32.HI R109, RZ, 0x2, R109 ;  /* 0x00000002ff6d7819 */ /* 0x000fe4000001166d */
[C---:B------:R-:W5:Y:S03]  /*1bf0*/  HMMA.16816.F32 R20, R48.reuse, R40, R20 ;  /* 0x000000283014723c */ /* 0x040f660000001814 */
[----:B------:R-:W-:Y:S02]  /*1c00*/  BAR.SYNC.DEFER_BLOCKING 0x0 ;  /* 0x0000000000007b1d */ /* 0x000fe40000010000 */
[----:B------:R-:W-:Y:S01]  /*1c10*/  SEL R117, R117, RZ, !P0 ;  /* 0x000000ff75757207 */ /* 0x000fe20004000000 */
[----:B------:R-:W-:Y:S01]  /*1c20*/  IMAD R108, R109, -0x2800, R103 ;  /* 0xffffd8006d6c7824 */ /* 0x000fe200078e0267 */
[----:B------:R-:W-:Y:S01]  /*1c30*/  ISETP.GE.AND P4, PT, R77, UR9, PT ;  /* 0x000000094d007c0c */ /* 0x000fe2000bf86270 */
[C---:B------:R-:W5:Y:S03]  /*1c40*/  HMMA.16816.F32 R24, R48.reuse, R42, R24 ;  /* 0x0000002a3018723c */ /* 0x040f660000001818 */
[----:B------:R-:W-:Y:S01]  /*1c50*/  ISETP.NE.U32.AND P6, PT, R117, RZ, PT ;  /* 0x000000ff7500720c */ /* 0x000fe20003fc5070 */
[C---:B------:R-:W-:Y:S01]  /*1c60*/  IMAD R111, R109.reuse, -0x5000, R105 ;  /* 0xffffb0006d6f7824 */ /* 0x040fe200078e0269 */
[----:B------:R-:W-:Y:S01]  /*1c70*/  IADD3 R117, R76, UR4, RZ ;  /* 0x000000044c757c10 */ /* 0x000fe2000fffe0ff */
[----:B------:R-:W-:Y:S01]  /*1c80*/  IMAD R113, R109, -0x5000, R106 ;  /* 0xffffb0006d717824 */ /* 0x000fe200078e026a */
[----:B------:R-:W-:Y:S01]  /*1c90*/  ISETP.GE.AND P3, PT, R75, UR9, PT ;  /* 0x000000094b007c0c */ /* 0x000fe2000bf66270 */
[C---:B------:R-:W5:Y:S01]  /*1ca0*/  HMMA.16816.F32 R28, R48.reuse, R44, R28 ;  /* 0x0000002c301c723c */ /* 0x040f62000000181c */
[----:B------:R-:W-:Y:S01]  /*1cb0*/  SEL R116, RZ, 0x10, P4 ;  /* 0x00000010ff747807 */ /* 0x000fe20002000000 */
[----:B------:R-:W-:Y:S01]  /*1cc0*/  UIADD3 UR4, UR7, 0x1, URZ ;  /* 0x0000000107047890 */ /* 0x000fe2000fffe03f */
[----:B------:R-:W-:Y:S01]  /*1cd0*/  ISETP.GE.AND P2, PT, R73, UR9, PT ;  /* 0x0000000949007c0c */ /* 0x000fe2000bf46270 */
[C---:B------:R-:W-:Y:S01]  /*1ce0*/  IMAD R112, R109.reuse, -0x2800, R101 ;  /* 0xffffd8006d707824 */ /* 0x040fe200078e0265 */
[C---:B------:R-:W-:Y:S01]  /*1cf0*/  IADD3 R111, R72.reuse, UR6, R111 ;  /* 0x00000006486f7c10 */ /* 0x040fe2000fffe06f */
[C---:B------:R-:W-:Y:S01]  /*1d00*/  IMAD R110, R109.reuse, -0x5000, R102 ;  /* 0xffffb0006d6e7824 */ /* 0x040fe200078e0266 */
[----:B------:R-:W-:Y:S01]  /*1d10*/  IADD3 R113, R72, UR6, R113 ;  /* 0x0000000648717c10 */ /* 0x000fe2000fffe071 */
[----:B------:R-:W5:Y:S01]  /*1d20*/  HMMA.16816.F32 R32, R48, R46, R32 ;  /* 0x0000002e3020723c */ /* 0x000f620000001820 */
[----:B------:R-:W-:Y:S01]  /*1d30*/  SEL R115, RZ, 0x10, P3 ;  /* 0x00000010ff737807 */ /* 0x000fe20001800000 */
[----:B------:R-:W-:Y:S01]  /*1d40*/  UIADD3 UR9, UR9, -0x20, URZ ;  /* 0xffffffe009097890 */ /* 0x000fe2000fffe03f */
[----:B------:R-:W-:Y:S01]  /*1d50*/  @!PT LDS RZ, [RZ] ;  /* 0x00000000fffff984 */ /* 0x000fe20000000800 */
[----:B------:R-:W-:Y:S01]  /*1d60*/  @!PT LDS RZ, [RZ] ;  /* 0x00000000fffff984 */ /* 0x000fe20000000800 */
[----:B------:R-:W-:Y:S01]  /*1d70*/  @!PT LDS RZ, [RZ] ;  /* 0x00000000fffff984 */ /* 0x000fe20000000800 */
[----:B--2---:R2:W-:Y:S01]  /*1d80*/  LDGSTS.E.BYPASS.LTC128B.128 [R117+0x2000], [R98.64], P1 ;  /* 0x0200000062757fae */ /* 0x0045e20008901d4a */
[----:B------:R-:W-:Y:S01]  /*1d90*/  SEL R114, RZ, 0x10, P2 ;  /* 0x00000010ff727807 */ /* 0x000fe20001000000 */
[----:B------:R-:W-:Y:S01]  /*1da0*/  IMAD R109, R109, -0x2800, R104 ;  /* 0xffffd8006d6d7824 */ /* 0x000fe200078e0268 */
[----:B------:R-:W-:Y:S01]  /*1db0*/  IADD3 R124, P2, R95, R86, RZ ;  /* 0x000000565f7c7210 */ /* 0x000fe20007f5e0ff */
[----:B------:R-:W-:Y:S01]  /*1dc0*/  IMAD.MOV.U32 R68, RZ, RZ, R112 ;  /* 0x000000ffff447224 */ /* 0x000fe200078e0070 */
[----:B------:R-:W-:Y:S01]  /*1dd0*/  SEL R116, R116, RZ, !P0 ;  /* 0x000000ff74747207 */ /* 0x000fe20004000000 */
[----:B------:R2:W-:-:S01]  /*1de0*/  LDGSTS.E.BYPASS.LTC128B.128 [R117+0x2400], [R96.64], P1 ;  /* 0x0240000060757fae */ /* 0x0005c20008901d4a */
[C---:B-1---5:R-:W5:Y:S01]  /*1df0*/  HMMA.16816.F32 R4, R52.reuse, R56, R4 ;  /* 0x000000383404723c */ /* 0x062f620000001804 */
[----:B------:R-:W-:Y:S04]  /*1e00*/  UIADD3 UR6, UR6, 0x1000, URZ ;  /* 0x0000100006067890 */ /* 0x000fe8000fffe03f */
[----:B------:R-:W0:Y:S01]  /*1e10*/  LDGDEPBAR ;  /* 0x00000000000079af */ /* 0x000e220000000000 */
[----:B------:R-:W-:Y:S01]  /*1e20*/  SEL R115, R115, RZ, !P0 ;  /* 0x000000ff73737207 */ /* 0x000fe20004000000 */
[----:B------:R-:W-:Y:S01]  /*1e30*/  IMAD.X R125, R94, 0x1, R87, P2 ;  /* 0x000000015e7d7824 */ /* 0x000fe200010e0657 */
[----:B------:R-:W-:Y:S01]  /*1e40*/  SEL R114, R114, RZ, !P0 ;  /* 0x000000ff72727207 */ /* 0x000fe20004000000 */
[C---:B------:R-:W5:Y:S03]  /*1e50*/  HMMA.16816.F32 R8, R52.reuse, R58, R8 ;  /* 0x0000003a3408723c */ /* 0x040f660000001808 */
[----:B------:R-:W-:Y:S02]  /*1e60*/  IADD3 R118, P0, R95, R84, RZ ;  /* 0x000000545f767210 */ /* 0x000fe40007f1e0ff */
[----:B------:R-:W-:Y:S02]  /*1e70*/  ISETP.NE.U32.AND P5, PT, R116, RZ, PT ;  /* 0x000000ff7400720c */ /* 0x000fe40003fa5070 */
[----:B------:R-:W-:Y:S01]  /*1e80*/  ISETP.NE.U32.AND P3, PT, R114, RZ, PT ;  /* 0x000000ff7200720c */ /* 0x000fe20003f65070 */
[----:B------:R-:W-:Y:S01]  /*1e90*/  IMAD.X R119, R94, 0x1, R85, P0 ;  /* 0x000000015e777824 */ /* 0x000fe200000e0655 */
[----:B------:R-:W-:Y:S01]  /*1ea0*/  IADD3 R114, R74, UR5, RZ ;  /* 0x000000054a727c10 */ /* 0x000fe2000fffe0ff */
[C---:B------:R-:W5:Y:S01]  /*1eb0*/  HMMA.16816.F32 R12, R52.reuse, R60, R12 ;  /* 0x0000003c340c723c */ /* 0x040f62000000180c */
[----:B------:R-:W-:Y:S02]  /*1ec0*/  UIADD3 UR5, UR7, -0x3, URZ ;  /* 0xfffffffd07057890 */ /* 0x000fe4000fffe03f */
[----:B------:R-:W-:Y:S01]  /*1ed0*/  ISETP.NE.U32.AND P4, PT, R115, RZ, PT ;  /* 0x000000ff7300720c */ /* 0x000fe20003f85070 */
[----:B------:R1:W-:Y:S01]  /*1ee0*/  LDGSTS.E.BYPASS.LTC128B.128 [R114+0x6800], [R118.64], P6 ;  /* 0x0680000076727fae */ /* 0x0003e2000b101d4a */
[C---:B------:R-:W-:Y:S01]  /*1ef0*/  IADD3 R122, P1, R95.reuse, R88, RZ ;  /* 0x000000585f7a7210 */ /* 0x040fe20007f3e0ff */
[----:B------:R-:W-:Y:S01]  /*1f00*/  UMOV UR7, UR4 ;  /* 0x0000000400077c82 */ /* 0x000fe20008000000 */
[C---:B------:R-:W-:Y:S01]  /*1f10*/  IADD3 R120, P0, R95.reuse, R90, RZ ;  /* 0x0000005a5f787210 */ /* 0x040fe20007f1e0ff */
[----:B------:R5:W5:Y:S02]  /*1f20*/  HMMA.16816.F32 R16, R52, R62, R16 ;  /* 0x0000003e3410723c */ /* 0x000b640000001810 */
[----:B------:R1:W-:Y:S02]  /*1f30*/  LDGSTS.E.BYPASS.LTC128B.128 [R114+0x6c00], [R124.64], P5 ;  /* 0x06c000007c727fae */ /* 0x0003e4000a901d4a */
[C---:B------:R-:W-:Y:S01]  /*1f40*/  IMAD.X R123, R94.reuse, 0x1, R89, P1 ;  /* 0x000000015e7b7824 */ /* 0x040fe200008e0659 */
[----:B------:R-:W-:Y:S01]  /*1f50*/  IADD3 R95, P2, R95, R93, RZ ;  /* 0x0000005d5f5f7210 */ /* 0x000fe20007f5e0ff */
[----:B------:R-:W-:Y:S01]  /*1f60*/  IMAD.X R121, R94, 0x1, R91, P0 ;  /* 0x000000015e797824 */ /* 0x000fe200000e065b */
[----:B--2---:R-:W-:Y:S01]  /*1f70*/  IADD3 R96, P1, R96, 0x40, RZ ;  /* 0x0000004060607810 */ /* 0x004fe20007f3e0ff */
[C---:B---3--:R5:W5:Y:S01]  /*1f80*/  HMMA.16816.F32 R20, R64.reuse, R56, R20 ;  /* 0x000000384014723c */ /* 0x048b620000001814 */
[----:B------:R1:W-:Y:S04]  /*1f90*/  LDGSTS.E.BYPASS.LTC128B.128 [R114+0x7000], [R122.64], P4 ;  /* 0x070000007a727fae */ /* 0x0003e8000a101d4a */
[----:B------:R-:W-:Y:S01]  /*1fa0*/  IADD3 R98, P0, R98, 0x40, RZ ;  /* 0x0000004062627810 */ /* 0x000fe20007f1e0ff */
[----:B-----5:R-:W-:Y:S01]  /*1fb0*/  IMAD.MOV.U32 R53, RZ, RZ, R110 ;  /* 0x000000ffff357224 */ /* 0x020fe200078e006e */
[----:B------:R1:W-:Y:S01]  /*1fc0*/  LDGSTS.E.BYPASS.LTC128B.128 [R114+0x7400], [R120.64], P3 ;  /* 0x0740000078727fae */ /* 0x0003e20009901d4a */
[C---:B------:R5:W5:Y:S03]  /*1fd0*/  HMMA.16816.F32 R24, R64.reuse, R58, R24 ;  /* 0x0000003a4018723c */ /* 0x040b660000001818 */
[----:B------:R-:W-:Y:S01]  /*1fe0*/  ISETP.LE.AND P3, PT, R107, UR5, PT ;  /* 0x000000056b007c0c */ /* 0x000fe2000bf63270 */
[----:B------:R-:W-:Y:S01]  /*1ff0*/  IMAD.X R94, R94, 0x1, R92, P2 ;  /* 0x000000015e5e7824 */ /* 0x000fe200010e065c */
[----:B------:R-:W0:Y:S01]  /*2000*/  LDGDEPBAR ;  /* 0x00000000000079af */ /* 0x000e220000000000 */
[----:B------:R-:W-:Y:S01]  /*2010*/  IADD3 R100, R100, 0x1, RZ ;  /* 0x0000000164647810 */ /* 0x000fe20007ffe0ff */
[----:B------:R-:W-:Y:S01]  /*2020*/  IMAD.X R97, RZ, RZ, R97, P1 ;  /* 0x000000ffff617224 */ /* 0x000fe200008e0661 */
[C---:B------:R5:W5:Y:S04]  /*2030*/  HMMA.16816.F32 R28, R64.reuse, R60, R28 ;  /* 0x0000003c401c723c */ /* 0x040b68000000181c */
[----:B------:R-:W-:Y:S01]  /*2040*/  IADD3 R102, R102, 0x1000, RZ ;  /* 0x0000100066667810 */ /* 0x000fe20007ffe0ff */
[----:B------:R-:W-:Y:S01]  /*2050*/  IMAD.X R99, RZ, RZ, R99, P0 ;  /* 0x000000ffff637224 */ /* 0x000fe200000e0663 */
[----:B------:R-:W-:Y:S02]  /*2060*/  IADD3 R101, R101, 0x800, RZ ;  /* 0x0000080065657810 */ /* 0x000fe40007ffe0ff */
[----:B------:R5:W5:Y:S01]  /*2070*/  HMMA.16816.F32 R32, R64, R62, R32 ;  /* 0x0000003e4020723c */ /* 0x000b620000001820 */
[----:B------:R-:W-:Y:S04]  /*2080*/  DEPBAR.LE SB0, 0x6 ;  /* 0x000081800000791a */ /* 0x000fe80000000000 */
[----:B------:R-:W-:Y:S06]  /*2090*/  BAR.SYNC.DEFER_BLOCKING 0x0 ;  /* 0x0000000000007b1d */ /* 0x000fec0000010000 */
[----:B------:R1:W2:Y:S06]  /*20a0*/  LDSM.16.M88.4 R36, [R108+UR8] ;  /* 0x000000086c24783b */ /* 0x0002ac0008000200 */
[----:B------:R1:W2:Y:S01]  /*20b0*/  LDSM.16.M88.4 R48, [R109+UR8] ;  /* 0x000000086d30783b */ /* 0x0002a20008000200 */
[----:B------:R-:W-:Y:S05]  /*20c0*/  UIADD3 UR8, UR8, 0x800, URZ ;  /* 0x0000080008087890 */ /* 0x000fea000fffe03f */
[----:B------:R1:W2:Y:S06]  /*20d0*/  LDSM.16.MT88.4 R40, [R111] ;  /* 0x000000006f28783b */ /* 0x0002ac0000004200 */
[----:B------:R1:W2:Y:S01]  /*20e0*/  LDSM.16.MT88.4 R44, [R113] ;  /* 0x00000000712c783b */ /* 0x0002a20000004200 */
[----:B------:R-:W-:-:S05]  /*20f0*/  @!P3 BRA `(.L_x_1) ;  /* 0xfffff9700000b947 */ /* 0x000fca000383ffff */
.L_x_0:
[----:B------:R-:W-:-:S04]  /*2100*/  DEPBAR.LE SB0, 0x0 ;  /* 0x000080000000791a */ /* 0x000fc80000000000 */
[----:B------:R-:W-:Y:S01]  /*2110*/  IMAD R80, R81, 0x4, R80 ;  /* 0x0000000451507824 */ /* 0x000fe200078e0250 */
[----:B------:R-:W-:Y:S01]  /*2120*/  F2FP.PACK_AB R16, R17, R16 ;  /* 0x000000101110723e */ /* 0x000fe200000000ff */
[----:B------:R-:W-:Y:S01]  /*2130*/  IMAD.IADD R77, R77, 0x1, R70 ;  /* 0x000000014d4d7824 */ /* 0x000fe200078e0246 */
[----:B------:R-:W-:Y:S01]  /*2140*/  F2FP.PACK_AB R4, R5, R4 ;  /* 0x000000040504723e */ /* 0x000fe200000000ff */
[----:B------:R-:W-:Y:S01]  /*2150*/  IMAD R80, R83, 0x24, R80 ;  /* 0x0000002453507824 */ /* 0x000fe200078e0250 */
[----:B------:R-:W-:Y:S01]  /*2160*/  F2FP.PACK_AB R6, R7, R6 ;  /* 0x000000060706723e */ /* 0x000fe200000000ff */
[----:B------:R-:W-:Y:S01]  /*2170*/  IMAD.IADD R75, R75, 0x1, R70 ;  /* 0x000000014b4b7824 */ /* 0x000fe200078e0246 */
[----:B------:R-:W-:Y:S01]  /*2180*/  F2FP.PACK_AB R0, R9, R8 ;  /* 0x000000080900723e */ /* 0x000fe200000000ff */
[----:B------:R-:W-:Y:S01]  /*2190*/  IMAD.SHL.U32 R17, R80, 0x2, RZ ;  /* 0x0000000250117824 */ /* 0x000fe200078e00ff */
[----:B------:R-:W-:Y:S02]  /*21a0*/  F2FP.PACK_AB R2, R11, R10 ;  /* 0x0000000a0b02723e */ /* 0x000fe400000000ff */
[----:B------:R-:W-:Y:S01]  /*21b0*/  F2FP.PACK_AB R3, R13, R12 ;  /* 0x0000000c0d03723e */ /* 0x000fe200000000ff */
[----:B------:R-:W-:Y:S01]  /*21c0*/  IMAD.SHL.U32 R17, R17, 0x2, RZ ;  /* 0x0000000211117824 */ /* 0x000fe200078e00ff */
[----:B------:R-:W-:Y:S01]  /*21d0*/  BAR.SYNC.DEFER_BLOCKING 0x0 ;  /* 0x0000000000007b1d */ /* 0x000fe20000010000 */
[----:B------:R-:W-:-:S02]  /*21e0*/  F2FP.PACK_AB R5, R15, R14 ;  /* 0x0000000e0f05723e */ /* 0x000fc400000000ff */
[----:B------:R-:W-:Y:S01]  /*21f0*/  F2FP.PACK_AB R18, R19, R18 ;  /* 0x000000121312723e */ /* 0x000fe200000000ff */
[----:B------:R-:W-:Y:S01]  /*2200*/  IMAD R19, R79, 0x48, R82 ;  /* 0x000000484f137824 */ /* 0x000fe200078e0252 */
[----:B------:R-:W-:Y:S02]  /*2210*/  F2FP.PACK_AB R20, R21, R20 ;  /* 0x000000141514723e */ /* 0x000fe400000000ff */
[----:B------:R-:W-:Y:S01]  /*2220*/  F2FP.PACK_AB R22, R23, R22 ;  /* 0x000000161716723e */ /* 0x000fe200000000ff */
[----:B------:R-:W-:Y:S01]  /*2230*/  IMAD.SHL.U32 R19, R19, 0x2, RZ ;  /* 0x0000000213137824 */ /* 0x000fe200078e00ff */
[----:B-----5:R-:W-:Y:S02]  /*2240*/  F2FP.PACK_AB R24, R25, R24 ;  /* 0x000000181918723e */ /* 0x020fe400000000ff */
[----:B------:R-:W-:Y:S02]  /*2250*/  F2FP.PACK_AB R26, R27, R26 ;  /* 0x0000001a1b1a723e */ /* 0x000fe400000000ff */
[----:B------:R-:W-:-:S02]  /*2260*/  F2FP.PACK_AB R28, R29, R28 ;  /* 0x0000001c1d1c723e */ /* 0x000fc400000000ff */
[----:B------:R-:W-:Y:S02]  /*2270*/  F2FP.PACK_AB R30, R31, R30 ;  /* 0x0000001e1f1e723e */ /* 0x000fe400000000ff */
[----:B------:R-:W-:Y:S02]  /*2280*/  F2FP.PACK_AB R32, R33, R32 ;  /* 0x000000202120723e */ /* 0x000fe400000000ff */
[----:B------:R-:W-:Y:S02]  /*2290*/  F2FP.PACK_AB R34, R35, R34 ;  /* 0x000000222322723e */ /* 0x000fe400000000ff */
[----:B------:R-:W-:Y:S01]  /*22a0*/  LOP3.LUT R79, R70, R79, RZ, 0xfc, !PT ;  /* 0x0000004f464f7212 */ /* 0x000fe200078efcff */
[----:B------:R-:W-:Y:S01]  /*22b0*/  IMAD.IADD R70, R73, 0x1, R70 ;  /* 0x0000000149467824 */ /* 0x000fe200078e0246 */
[----:B------:R-:W-:Y:S01]  /*22c0*/  ISETP.GE.AND P2, PT, R69, c[0x0][0x17c], PT ;  /* 0x00005f0045007a0c */ /* 0x000fe20003f46270 */
[----:B------:R-:W-:Y:S03]  /*22d0*/  STS [R17], R4 ;  /* 0x0000000411007388 */ /* 0x000fe60000000800 */
[----:B------:R-:W-:Y:S01]  /*22e0*/  ISETP.LT.AND P3, PT, R79, c[0x0][0x178], !P2 ;  /* 0x00005e004f007a0c */ /* 0x000fe20005761270 */
[----:B------:R-:W-:Y:S01]  /*22f0*/  STS [R17+0x480], R6 ;  /* 0x0004800611007388 */ /* 0x000fe20000000800 */
[----:B------:R-:W-:-:S02]  /*2300*/  ISETP.LT.AND P1, PT, R77, c[0x0][0x178], !P2 ;  /* 0x00005e004d007a0c */ /* 0x000fc40005721270 */
[----:B------:R-:W-:Y:S01]  /*2310*/  ISETP.LT.AND P0, PT, R75, c[0x0][0x178], !P2 ;  /* 0x00005e004b007a0c */ /* 0x000fe20005701270 */
[----:B------:R3:W-:Y:S01]  /*2320*/  STS [R17+0x20], R0 ;  /* 0x0000200011007388 */ /* 0x0007e20000000800 */
[----:B------:R-:W-:-:S03]  /*2330*/  ISETP.LT.AND P2, PT, R70, c[0x0][0x178], !P2 ;  /* 0x00005e0046007a0c */ /* 0x000fc60005741270 */
[----:B------:R2:W-:Y:S04]  /*2340*/  STS [R17+0x4a0], R2 ;  /* 0x0004a00211007388 */ /* 0x0005e80000000800 */
[----:B------:R1:W-:Y:S04]  /*2350*/  STS [R17+0x40], R3 ;  /* 0x0000400311007388 */ /* 0x0003e80000000800 */
[----:B------:R-:W-:Y:S04]  /*2360*/  STS [R17+0x4c0], R5 ;  /* 0x0004c00511007388 */ /* 0x000fe80000000800 */
[----:B------:R1:W-:Y:S04]  /*2370*/  STS [R17+0x60], R16 ;  /* 0x0000601011007388 */ /* 0x0003e80000000800 */
[----:B------:R-:W-:Y:S04]  /*2380*/  STS [R17+0x4e0], R18 ;  /* 0x0004e01211007388 */ /* 0x000fe80000000800 */
[----:B------:R-:W-:Y:S01]  /*2390*/  BAR.SYNC.DEFER_BLOCKING 0x0 ;  /* 0x0000000000007b1d */ /* 0x000fe20000010000 */
[----:B---3--:R-:W-:-:S02]  /*23a0*/  IMAD R0, R79, c[0x0][0x18c], RZ ;  /* 0x000063004f007a24 */ /* 0x008fc400078e02ff */
[----:B--2---:R-:W-:-:S04]  /*23b0*/  IMAD R2, R75, c[0x0][0x18c], RZ ;  /* 0x000063004b027a24 */ /* 0x004fc800078e02ff */
[----:B-1----:R-:W-:-:S06]  /*23c0*/  IMAD.WIDE R2, R2, R71, c[0x0][0x170] ;  /* 0x00005c0002027625 */ /* 0x002fcc00078e0247 */
[----:B------:R-:W-:-:S04]  /*23d0*/  IMAD.WIDE R2, R69, 0x2, R2 ;  /* 0x0000000245027825 */ /* 0x000fc800078e0202 */
[----:B------:R-:W-:Y:S01]  /*23e0*/  IMAD R16, R77, c[0x0][0x18c], RZ ;  /* 0x000063004d107a24 */ /* 0x000fe200078e02ff */
[----:B------:R-:W1:Y:S04]  /*23f0*/  LDS.128 R12, [R19] ;  /* 0x00000000130c7984 */ /* 0x000e680000000c00 */
[----:B------:R-:W2:Y:S04]  /*2400*/  LDS.128 R8, [R19+0x480] ;  /* 0x0004800013087984 */ /* 0x000ea80000000c00 */
[----:B------:R-:W-:Y:S06]  /*2410*/  BAR.SYNC.DEFER_BLOCKING 0x0 ;  /* 0x0000000000007b1d */ /* 0x000fec0000010000 */
[----:B------:R3:W-:Y:S04]  /*2420*/  STS [R17], R20 ;  /* 0x0000001411007388 */ /* 0x0007e80000000800 */
[----:B------:R1:W-:Y:S04]  /*2430*/  STS [R17+0x480], R22 ;  /* 0x0004801611007388 */ /* 0x0003e80000000800 */
[----:B------:R-:W-:Y:S04]  /*2440*/  STS [R17+0x20], R24 ;  /* 0x0000201811007388 */ /* 0x000fe80000000800 */
[----:B------:R-:W-:Y:S04]  /*2450*/  STS [R17+0x4a0], R26 ;  /* 0x0004a01a11007388 */ /* 0x000fe80000000800 */
[----:B------:R-:W-:Y:S04]  /*2460*/  STS [R17+0x40], R28 ;  /* 0x0000401c11007388 */ /* 0x000fe80000000800 */
[----:B------:R-:W-:Y:S04]  /*2470*/  STS [R17+0x4c0], R30 ;  /* 0x0004c01e11007388 */ /* 0x000fe80000000800 */
[----:B------:R-:W-:Y:S01]  /*2480*/  STS [R17+0x60], R32 ;  /* 0x0000602011007388 */ /* 0x000fe20000000800 */
[----:B---3--:R-:W-:-:S03]  /*2490*/  IMAD.WIDE R20, R0, R71, c[0x0][0x170] ;  /* 0x00005c0000147625 */ /* 0x008fc600078e0247 */
[----:B------:R3:W-:Y:S01]  /*24a0*/  STS [R17+0x4e0], R34 ;  /* 0x0004e02211007388 */ /* 0x0007e20000000800 */
[----:B------:R-:W-:Y:S02]  /*24b0*/  IMAD R0, R70, c[0x0][0x18c], RZ ;  /* 0x0000630046007a24 */ /* 0x000fe400078e02ff */
[----:B------:R-:W-:Y:S01]  /*24c0*/  IMAD.WIDE R20, R69, 0x2, R20 ;  /* 0x0000000245147825 */ /* 0x000fe200078e0214 */
[----:B------:R-:W-:Y:S03]  /*24d0*/  BAR.SYNC.DEFER_BLOCKING 0x0 ;  /* 0x0000000000007b1d */ /* 0x000fe60000010000 */
[----:B-1----:R-:W-:-:S06]  /*24e0*/  IMAD.WIDE R22, R0, R71, c[0x0][0x170] ;  /* 0x00005c0000167625 */ /* 0x002fcc00078e0247 */
[----:B------:R-:W-:-:S04]  /*24f0*/  IMAD.WIDE R22, R69, 0x2, R22 ;  /* 0x0000000245167825 */ /* 0x000fc800078e0216 */
[----:B---3--:R-:W-:Y:S01]  /*2500*/  IMAD.WIDE R16, R16, R71, c[0x0][0x170] ;  /* 0x00005c0010107625 */ /* 0x008fe200078e0247 */
[----:B------:R-:W1:Y:S05]  /*2510*/  LDS.128 R4, [R19] ;  /* 0x0000000013047984 */ /* 0x000e6a0000000c00 */
[----:B------:R-:W-:Y:S01]  /*2520*/  IMAD.WIDE R16, R69, 0x2, R16 ;  /* 0x0000000245107825 */ /* 0x000fe200078e0210 */
[----:B------:R3:W-:Y:S04]  /*2530*/  @P3 STG.E.128 [R20.64], R12 ;  /* 0x0000000c14003986 */ /* 0x0007e8000c101d0a */
[----:B--2---:R3:W-:Y:S04]  /*2540*/  @P1 STG.E.128 [R16.64], R8 ;  /* 0x0000000810001986 */ /* 0x0047e8000c101d0a */
[----:B-1----:R3:W-:Y:S01]  /*2550*/  @P0 STG.E.128 [R2.64], R4 ;  /* 0x0000000402000986 */ /* 0x0027e2000c101d0a */
[----:B------:R-:W-:Y:S05]  /*2560*/  @!P2 EXIT ;  /* 0x000000000000a94d */ /* 0x000fea0003800000 */
[----:B---3--:R-:W1:Y:S04]  /*2570*/  LDS.128 R4, [R19+0x480] ;  /* 0x0004800013047984 */ /* 0x008e680000000c00 */
[----:B-1----:R-:W-:Y:S01]  /*2580*/  STG.E.128 [R22.64], R4 ;  /* 0x0000000416007986 */ /* 0x002fe2000c101d0a */
[----:B------:R-:W-:Y:S05]  /*2590*/  EXIT ;  /* 0x000000000000794d */ /* 0x000fea0003800000 */
.L_x_2:
[----:B------:R-:W-:-:S00]  /*25a0*/  BRA `(.L_x_2) ;  /* 0xfffffff000007947 */ /* 0x000fc0000383ffff */
[----:B------:R-:W-:-:S00]  /*25b0*/  NOP ;  /* 0x0000000000007918 */ /* 0x000fc00000000000 */
        /* <DEDUP_REMOVED lines=12> */
.L_x_3:


//--------------------- .nv.shared.matmul_kernel_0d1d2d3d4d5d6d7c8d9c10d11c --------------------------
	.section	.nv.shared.matmul_kernel_0d1d2d3d4d5d6d7c8d9c10d11c,"aw",@nobits
	.align	16
